//
// Generated by NVIDIA NVVM Compiler
//
// Compiler Build ID: CL-36424714
// Cuda compilation tools, release 13.0, V13.0.88
// Based on NVVM 20.0.0
//

.version 9.0
.target sm_100
.address_size 64

	// .globl	_Z13kernel_sfillviPKfPf

.visible .entry _Z13kernel_sfillviPKfPf(
	.param .u32 _Z13kernel_sfillviPKfPf_param_0,
	.param .u64 .ptr .align 1 _Z13kernel_sfillviPKfPf_param_1,
	.param .u64 .ptr .align 1 _Z13kernel_sfillviPKfPf_param_2
)
{
	.reg .pred 	%p<2>;
	.reg .b32 	%r<6>;
	.reg .b32 	%f<2>;
	.reg .b64 	%rd<7>;

	ld.param.u32 	%r2, [_Z13kernel_sfillviPKfPf_param_0];
	ld.param.u64 	%rd1, [_Z13kernel_sfillviPKfPf_param_1];
	ld.param.u64 	%rd2, [_Z13kernel_sfillviPKfPf_param_2];
	mov.u32 	%r3, %ctaid.x;
	mov.u32 	%r4, %ntid.x;
	mov.u32 	%r5, %tid.x;
	mad.lo.s32 	%r1, %r3, %r4, %r5;
	setp.ge.s32 	%p1, %r1, %r2;
	@%p1 bra 	$L__BB0_2;
	cvta.to.global.u64 	%rd3, %rd1;
	cvta.to.global.u64 	%rd4, %rd2;
	ld.global.f32 	%f1, [%rd3];
	mul.wide.s32 	%rd5, %r1, 4;
	add.s64 	%rd6, %rd4, %rd5;
	st.global.f32 	[%rd6], %f1;
$L__BB0_2:
	ret;

}
	// .globl	_Z11kernel_srcpPf
.visible .entry _Z11kernel_srcpPf(
	.param .u64 .ptr .align 1 _Z11kernel_srcpPf_param_0
)
{
	.reg .b32 	%f<3>;
	.reg .b64 	%rd<3>;

	ld.param.u64 	%rd1, [_Z11kernel_srcpPf_param_0];
	cvta.to.global.u64 	%rd2, %rd1;
	ld.global.f32 	%f1, [%rd2];
	rcp.rn.f32 	%f2, %f1;
	st.global.f32 	[%rd2], %f2;
	ret;

}
	// .globl	_Z13kernel_stanhviPf
.visible .entry _Z13kernel_stanhviPf(
	.param .u32 _Z13kernel_stanhviPf_param_0,
	.param .u64 .ptr .align 1 _Z13kernel_stanhviPf_param_1
)
{
	.reg .pred 	%p<4>;
	.reg .b32 	%r<6>;
	.reg .b32 	%f<17>;
	.reg .b64 	%rd<5>;

	ld.param.u32 	%r2, [_Z13kernel_stanhviPf_param_0];
	ld.param.u64 	%rd1, [_Z13kernel_stanhviPf_param_1];
	mov.u32 	%r3, %ctaid.x;
	mov.u32 	%r4, %ntid.x;
	mov.u32 	%r5, %tid.x;
	mad.lo.s32 	%r1, %r3, %r4, %r5;
	setp.ge.s32 	%p1, %r1, %r2;
	@%p1 bra 	$L__BB2_2;
	cvta.to.global.u64 	%rd2, %rd1;
	mul.wide.s32 	%rd3, %r1, 4;
	add.s64 	%rd4, %rd2, %rd3;
	ld.global.f32 	%f1, [%rd4];
	abs.f32 	%f2, %f1;
	mul.f32 	%f3, %f2, 0f4038AA3B;
	ex2.approx.ftz.f32 	%f4, %f3;
	add.f32 	%f5, %f4, 0f3F800000;
	rcp.approx.ftz.f32 	%f6, %f5;
	fma.rn.f32 	%f7, %f6, 0fC0000000, 0f3F800000;
	setp.ge.f32 	%p2, %f2, 0f41102CB4;
	selp.f32 	%f8, 0f3F800000, %f7, %p2;
	copysign.f32 	%f9, %f1, %f8;
	mul.f32 	%f10, %f1, %f1;
	fma.rn.f32 	%f11, %f10, 0f3C80F082, 0fBD563CAE;
	fma.rn.f32 	%f12, %f11, %f10, 0f3E085941;
	fma.rn.f32 	%f13, %f12, %f10, 0fBEAAA9ED;
	fma.rn.f32 	%f14, %f13, %f10, 0f00000000;
	fma.rn.f32 	%f15, %f14, %f1, %f1;
	setp.ge.f32 	%p3, %f2, 0f3F19999A;
	selp.f32 	%f16, %f9, %f15, %p3;
	st.global.f32 	[%rd4], %f16;
$L__BB2_2:
	ret;

}
	// .globl	_Z20kernel_srandv_helperiPKfS0_Pf
.visible .entry _Z20kernel_srandv_helperiPKfS0_Pf(
	.param .u32 _Z20kernel_srandv_helperiPKfS0_Pf_param_0,
	.param .u64 .ptr .align 1 _Z20kernel_srandv_helperiPKfS0_Pf_param_1,
	.param .u64 .ptr .align 1 _Z20kernel_srandv_helperiPKfS0_Pf_param_2,
	.param .u64 .ptr .align 1 _Z20kernel_srandv_helperiPKfS0_Pf_param_3
)
{
	.reg .pred 	%p<2>;
	.reg .b32 	%r<6>;
	.reg .b32 	%f<6>;
	.reg .b64 	%rd<9>;

	ld.param.u32 	%r2, [_Z20kernel_srandv_helperiPKfS0_Pf_param_0];
	ld.param.u64 	%rd1, [_Z20kernel_srandv_helperiPKfS0_Pf_param_1];
	ld.param.u64 	%rd2, [_Z20kernel_srandv_helperiPKfS0_Pf_param_2];
	ld.param.u64 	%rd3, [_Z20kernel_srandv_helperiPKfS0_Pf_param_3];
	mov.u32 	%r3, %ctaid.x;
	mov.u32 	%r4, %ntid.x;
	mov.u32 	%r5, %tid.x;
	mad.lo.s32 	%r1, %r3, %r4, %r5;
	setp.ge.s32 	%p1, %r1, %r2;
	@%p1 bra 	$L__BB3_2;
	cvta.to.global.u64 	%rd4, %rd3;
	cvta.to.global.u64 	%rd5, %rd2;
	cvta.to.global.u64 	%rd6, %rd1;
	mul.wide.s32 	%rd7, %r1, 4;
	add.s64 	%rd8, %rd4, %rd7;
	ld.global.f32 	%f1, [%rd8];
	ld.global.f32 	%f2, [%rd5];
	ld.global.f32 	%f3, [%rd6];
	sub.f32 	%f4, %f2, %f3;
	fma.rn.f32 	%f5, %f1, %f4, %f3;
	st.global.f32 	[%rd8], %f5;
$L__BB3_2:
	ret;

}
	// .globl	_Z22kernel_srandspv_helperiPKfS0_Pf
.visible .entry _Z22kernel_srandspv_helperiPKfS0_Pf(
	.param .u32 _Z22kernel_srandspv_helperiPKfS0_Pf_param_0,
	.param .u64 .ptr .align 1 _Z22kernel_srandspv_helperiPKfS0_Pf_param_1,
	.param .u64 .ptr .align 1 _Z22kernel_srandspv_helperiPKfS0_Pf_param_2,
	.param .u64 .ptr .align 1 _Z22kernel_srandspv_helperiPKfS0_Pf_param_3
)
{
	.reg .pred 	%p<3>;
	.reg .b32 	%r<7>;
	.reg .b32 	%f<3>;
	.reg .b64 	%rd<11>;

	ld.param.u32 	%r2, [_Z22kernel_srandspv_helperiPKfS0_Pf_param_0];
	ld.param.u64 	%rd1, [_Z22kernel_srandspv_helperiPKfS0_Pf_param_1];
	ld.param.u64 	%rd2, [_Z22kernel_srandspv_helperiPKfS0_Pf_param_2];
	ld.param.u64 	%rd3, [_Z22kernel_srandspv_helperiPKfS0_Pf_param_3];
	mov.u32 	%r3, %ctaid.x;
	mov.u32 	%r4, %ntid.x;
	mov.u32 	%r5, %tid.x;
	mad.lo.s32 	%r1, %r3, %r4, %r5;
	setp.ge.s32 	%p1, %r1, %r2;
	@%p1 bra 	$L__BB4_3;
	cvta.to.global.u64 	%rd4, %rd2;
	cvta.to.global.u64 	%rd5, %rd1;
	mul.wide.s32 	%rd6, %r1, 4;
	add.s64 	%rd7, %rd4, %rd6;
	ld.global.f32 	%f1, [%rd7];
	ld.global.f32 	%f2, [%rd5];
	setp.geu.f32 	%p2, %f1, %f2;
	@%p2 bra 	$L__BB4_3;
	cvta.to.global.u64 	%rd8, %rd3;
	add.s64 	%rd10, %rd8, %rd6;
	mov.b32 	%r6, 0;
	st.global.u32 	[%rd10], %r6;
$L__BB4_3:
	ret;

}
	// .globl	_Z14kernel_sprodvviPKfPf
.visible .entry _Z14kernel_sprodvviPKfPf(
	.param .u32 _Z14kernel_sprodvviPKfPf_param_0,
	.param .u64 .ptr .align 1 _Z14kernel_sprodvviPKfPf_param_1,
	.param .u64 .ptr .align 1 _Z14kernel_sprodvviPKfPf_param_2
)
{
	.reg .pred 	%p<2>;
	.reg .b32 	%r<6>;
	.reg .b32 	%f<4>;
	.reg .b64 	%rd<8>;

	ld.param.u32 	%r2, [_Z14kernel_sprodvviPKfPf_param_0];
	ld.param.u64 	%rd1, [_Z14kernel_sprodvviPKfPf_param_1];
	ld.param.u64 	%rd2, [_Z14kernel_sprodvviPKfPf_param_2];
	mov.u32 	%r3, %ctaid.x;
	mov.u32 	%r4, %ntid.x;
	mov.u32 	%r5, %tid.x;
	mad.lo.s32 	%r1, %r3, %r4, %r5;
	setp.ge.s32 	%p1, %r1, %r2;
	@%p1 bra 	$L__BB5_2;
	cvta.to.global.u64 	%rd3, %rd1;
	cvta.to.global.u64 	%rd4, %rd2;
	mul.wide.s32 	%rd5, %r1, 4;
	add.s64 	%rd6, %rd3, %rd5;
	ld.global.f32 	%f1, [%rd6];
	add.s64 	%rd7, %rd4, %rd5;
	ld.global.f32 	%f2, [%rd7];
	mul.f32 	%f3, %f1, %f2;
	st.global.f32 	[%rd7], %f3;
$L__BB5_2:
	ret;

}
	// .globl	_Z13kernel_sdivvviPfPKf
.visible .entry _Z13kernel_sdivvviPfPKf(
	.param .u32 _Z13kernel_sdivvviPfPKf_param_0,
	.param .u64 .ptr .align 1 _Z13kernel_sdivvviPfPKf_param_1,
	.param .u64 .ptr .align 1 _Z13kernel_sdivvviPfPKf_param_2
)
{
	.reg .pred 	%p<2>;
	.reg .b32 	%r<6>;
	.reg .b32 	%f<4>;
	.reg .b64 	%rd<8>;

	ld.param.u32 	%r2, [_Z13kernel_sdivvviPfPKf_param_0];
	ld.param.u64 	%rd1, [_Z13kernel_sdivvviPfPKf_param_1];
	ld.param.u64 	%rd2, [_Z13kernel_sdivvviPfPKf_param_2];
	mov.u32 	%r3, %ctaid.x;
	mov.u32 	%r4, %ntid.x;
	mov.u32 	%r5, %tid.x;
	mad.lo.s32 	%r1, %r3, %r4, %r5;
	setp.ge.s32 	%p1, %r1, %r2;
	@%p1 bra 	$L__BB6_2;
	cvta.to.global.u64 	%rd3, %rd1;
	cvta.to.global.u64 	%rd4, %rd2;
	mul.wide.s32 	%rd5, %r1, 4;
	add.s64 	%rd6, %rd3, %rd5;
	ld.global.f32 	%f1, [%rd6];
	add.s64 	%rd7, %rd4, %rd5;
	ld.global.f32 	%f2, [%rd7];
	div.rn.f32 	%f3, %f1, %f2;
	st.global.f32 	[%rd6], %f3;
$L__BB6_2:
	ret;

}


// ===== COMPILED SASS (sm_100) =====

	.target	sm_100

	.elftype	@"ET_EXEC"


//--------------------- .note.nv.tkinfo           --------------------------
	.section	.note.nv.tkinfo,"",@"SHT_NOTE"
	.sectionflags	@"SHF_NOTE_NV_TKINFO"
	.tkinfo
        /*0018*/ 	.word	0x00000002
        /*0030*/ 	.string	""
        /*0030*/ 	.string	"ptxas"
        /*0030*/ 	.string	"Cuda compilation tools, release 13.0, V13.0.88"
        /*0030*/ 	.string	"Build cuda_13.0.r13.0/compiler.36424714_0"
        /*0030*/ 	.string	"-arch sm_100 -m 64 "



//--------------------- .note.nv.cuinfo           --------------------------
	.section	.note.nv.cuinfo,"",@"SHT_NOTE"
	.sectionflags	@"SHF_NOTE_NV_CUINFO"
        /*0018*/ 	.short	0x0002
        /*001a*/ 	.short	0x0064
        /*001c*/ 	.short	0x0082
	.zero		2


//--------------------- .nv.info                  --------------------------
	.section	.nv.info,"",@"SHT_CUDA_INFO"
	.align	4


	//----- nvinfo : EIATTR_REGCOUNT
	.align		4
        /*0000*/ 	.byte	0x04, 0x2f
        /*0002*/ 	.short	(.L_1 - .L_0)
	.align		4
.L_0:
        /*0004*/ 	.word	index@(_Z13kernel_sfillviPKfPf)
        /*0008*/ 	.word	0x0000000a


	//----- nvinfo : EIATTR_FRAME_SIZE
	.align		4
.L_1:
        /*000c*/ 	.byte	0x04, 0x11
        /*000e*/ 	.short	(.L_3 - .L_2)
	.align		4
.L_2:
        /*0010*/ 	.word	index@(_Z13kernel_sfillviPKfPf)
        /*0014*/ 	.word	0x00000000


	//----- nvinfo : EIATTR_REGCOUNT
	.align		4
.L_3:
        /*0018*/ 	.byte	0x04, 0x2f
        /*001a*/ 	.short	(.L_5 - .L_4)
	.align		4
.L_4:
        /*001c*/ 	.word	index@(_Z11kernel_srcpPf)
        /*0020*/ 	.word	0x0000000d


	//----- nvinfo : EIATTR_FRAME_SIZE
	.align		4
.L_5:
        /*0024*/ 	.byte	0x04, 0x11
        /*0026*/ 	.short	(.L_7 - .L_6)
	.align		4
.L_6:
        /*0028*/ 	.word	index@($__internal_1_$__cuda_sm20_rcp_rn_f32_slowpath)
        /*002c*/ 	.word	0x00000000


	//----- nvinfo : EIATTR_FRAME_SIZE
	.align		4
.L_7:
        /*0030*/ 	.byte	0x04, 0x11
        /*0032*/ 	.short	(.L_9 - .L_8)
	.align		4
.L_8:
        /*0034*/ 	.word	index@(_Z11kernel_srcpPf)
        /*0038*/ 	.word	0x00000000


	//----- nvinfo : EIATTR_REGCOUNT
	.align		4
.L_9:
        /*003c*/ 	.byte	0x04, 0x2f
        /*003e*/ 	.short	(.L_11 - .L_10)
	.align		4
.L_10:
        /*0040*/ 	.word	index@(_Z13kernel_stanhviPf)
        /*0044*/ 	.word	0x0000000c


	//----- nvinfo : EIATTR_FRAME_SIZE
	.align		4
.L_11:
        /*0048*/ 	.byte	0x04, 0x11
        /*004a*/ 	.short	(.L_13 - .L_12)
	.align		4
.L_12:
        /*004c*/ 	.word	index@(_Z13kernel_stanhviPf)
        /*0050*/ 	.word	0x00000000


	//----- nvinfo : EIATTR_REGCOUNT
	.align		4
.L_13:
        /*0054*/ 	.byte	0x04, 0x2f
        /*0056*/ 	.short	(.L_15 - .L_14)
	.align		4
.L_14:
        /*0058*/ 	.word	index@(_Z20kernel_srandv_helperiPKfS0_Pf)
        /*005c*/ 	.word	0x0000000c


	//----- nvinfo : EIATTR_FRAME_SIZE
	.align		4
.L_15:
        /*0060*/ 	.byte	0x04, 0x11
        /*0062*/ 	.short	(.L_17 - .L_16)
	.align		4
.L_16:
        /*0064*/ 	.word	index@(_Z20kernel_srandv_helperiPKfS0_Pf)
        /*0068*/ 	.word	0x00000000


	//----- nvinfo : EIATTR_REGCOUNT
	.align		4
.L_17:
        /*006c*/ 	.byte	0x04, 0x2f
        /*006e*/ 	.short	(.L_19 - .L_18)
	.align		4
.L_18:
        /*0070*/ 	.word	index@(_Z22kernel_srandspv_helperiPKfS0_Pf)
        /*0074*/ 	.word	0x0000000a


	//----- nvinfo : EIATTR_FRAME_SIZE
	.align		4
.L_19:
        /*0078*/ 	.byte	0x04, 0x11
        /*007a*/ 	.short	(.L_21 - .L_20)
	.align		4
.L_20:
        /*007c*/ 	.word	index@(_Z22kernel_srandspv_helperiPKfS0_Pf)
        /*0080*/ 	.word	0x00000000


	//----- nvinfo : EIATTR_REGCOUNT
	.align		4
.L_21:
        /*0084*/ 	.byte	0x04, 0x2f
        /*0086*/ 	.short	(.L_23 - .L_22)
	.align		4
.L_22:
        /*0088*/ 	.word	index@(_Z14kernel_sprodvviPKfPf)
        /*008c*/ 	.word	0x0000000a


	//----- nvinfo : EIATTR_FRAME_SIZE
	.align		4
.L_23:
        /*0090*/ 	.byte	0x04, 0x11
        /*0092*/ 	.short	(.L_25 - .L_24)
	.align		4
.L_24:
        /*0094*/ 	.word	index@(_Z14kernel_sprodvviPKfPf)
        /*0098*/ 	.word	0x00000000


	//----- nvinfo : EIATTR_REGCOUNT
	.align		4
.L_25:
        /*009c*/ 	.byte	0x04, 0x2f
        /*009e*/ 	.short	(.L_27 - .L_26)
	.align		4
.L_26:
        /*00a0*/ 	.word	index@(_Z13kernel_sdivvviPfPKf)
        /*00a4*/ 	.word	0x00000010


	//----- nvinfo : EIATTR_FRAME_SIZE
	.align		4
.L_27:
        /*00a8*/ 	.byte	0x04, 0x11
        /*00aa*/ 	.short	(.L_29 - .L_28)
	.align		4
.L_28:
        /*00ac*/ 	.word	index@($__internal_0_$__cuda_sm3x_div_rn_noftz_f32_slowpath)
        /*00b0*/ 	.word	0x00000000


	//----- nvinfo : EIATTR_FRAME_SIZE
	.align		4
.L_29:
        /*00b4*/ 	.byte	0x04, 0x11
        /*00b6*/ 	.short	(.L_31 - .L_30)
	.align		4
.L_30:
        /*00b8*/ 	.word	index@(_Z13kernel_sdivvviPfPKf)
        /*00bc*/ 	.word	0x00000000


	//----- nvinfo : EIATTR_MIN_STACK_SIZE
	.align		4
.L_31:
        /*00c0*/ 	.byte	0x04, 0x12
        /*00c2*/ 	.short	(.L_33 - .L_32)
	.align		4
.L_32:
        /*00c4*/ 	.word	index@(_Z13kernel_sdivvviPfPKf)
        /*00c8*/ 	.word	0x00000000


	//----- nvinfo : EIATTR_MIN_STACK_SIZE
	.align		4
.L_33:
        /*00cc*/ 	.byte	0x04, 0x12
        /*00ce*/ 	.short	(.L_35 - .L_34)
	.align		4
.L_34:
        /*00d0*/ 	.word	index@(_Z14kernel_sprodvviPKfPf)
        /*00d4*/ 	.word	0x00000000


	//----- nvinfo : EIATTR_MIN_STACK_SIZE
	.align		4
.L_35:
        /*00d8*/ 	.byte	0x04, 0x12
        /*00da*/ 	.short	(.L_37 - .L_36)
	.align		4
.L_36:
        /*00dc*/ 	.word	index@(_Z22kernel_srandspv_helperiPKfS0_Pf)
        /*00e0*/ 	.word	0x00000000


	//----- nvinfo : EIATTR_MIN_STACK_SIZE
	.align		4
.L_37:
        /*00e4*/ 	.byte	0x04, 0x12
        /*00e6*/ 	.short	(.L_39 - .L_38)
	.align		4
.L_38:
        /*00e8*/ 	.word	index@(_Z20kernel_srandv_helperiPKfS0_Pf)
        /*00ec*/ 	.word	0x00000000


	//----- nvinfo : EIATTR_MIN_STACK_SIZE
	.align		4
.L_39:
        /*00f0*/ 	.byte	0x04, 0x12
        /*00f2*/ 	.short	(.L_41 - .L_40)
	.align		4
.L_40:
        /*00f4*/ 	.word	index@(_Z13kernel_stanhviPf)
        /*00f8*/ 	.word	0x00000000


	//----- nvinfo : EIATTR_MIN_STACK_SIZE
	.align		4
.L_41:
        /*00fc*/ 	.byte	0x04, 0x12
        /*00fe*/ 	.short	(.L_43 - .L_42)
	.align		4
.L_42:
        /*0100*/ 	.word	index@(_Z11kernel_srcpPf)
        /*0104*/ 	.word	0x00000000


	//----- nvinfo : EIATTR_MIN_STACK_SIZE
	.align		4
.L_43:
        /*0108*/ 	.byte	0x04, 0x12
        /*010a*/ 	.short	(.L_45 - .L_44)
	.align		4
.L_44:
        /*010c*/ 	.word	index@(_Z13kernel_sfillviPKfPf)
        /*0110*/ 	.word	0x00000000
.L_45:


//--------------------- .nv.compat                --------------------------
	.section	.nv.compat,"",@"SHT_CUDA_COMPAT_INFO"
	.align	4
        /*0000*/ 	.byte	0x02, 0x09, 0x00, 0x00, 0x02, 0x02, 0x01, 0x00, 0x02, 0x05, 0x05, 0x00, 0x03, 0x07, 0x01, 0x01
        /*0010*/ 	.byte	0x02, 0x03, 0x00, 0x00, 0x02, 0x06, 0x01, 0x00, 0x04, 0x0b, 0x08, 0x00, 0x01, 0x00, 0x00, 0x00
        /*0020*/ 	.byte	0x00, 0x00, 0x00, 0x00


//--------------------- .nv.info._Z13kernel_sdivvviPfPKf --------------------------
	.section	.nv.info._Z13kernel_sdivvviPfPKf,"",@"SHT_CUDA_INFO"
	.sectionflags	@""
	.align	4


	//----- nvinfo : EIATTR_CUDA_API_VERSION
	.align		4
        /*0000*/ 	.byte	0x04, 0x37
        /*0002*/ 	.short	(.L_47 - .L_46)
.L_46:
        /*0004*/ 	.word	0x00000082


	//----- nvinfo : EIATTR_KPARAM_INFO
	.align		4
.L_47:
        /*0008*/ 	.byte	0x04, 0x17
        /*000a*/ 	.short	(.L_49 - .L_48)
.L_48:
        /*000c*/ 	.word	0x00000000
        /*0010*/ 	.short	0x0002
        /*0012*/ 	.short	0x0010
        /*0014*/ 	.byte	0x00, 0xf5, 0x21, 0x00


	//----- nvinfo : EIATTR_KPARAM_INFO
	.align		4
.L_49:
        /*0018*/ 	.byte	0x04, 0x17
        /*001a*/ 	.short	(.L_51 - .L_50)
.L_50:
        /*001c*/ 	.word	0x00000000
        /*0020*/ 	.short	0x0001
        /*0022*/ 	.short	0x0008
        /*0024*/ 	.byte	0x00, 0xf5, 0x21, 0x00


	//----- nvinfo : EIATTR_KPARAM_INFO
	.align		4
.L_51:
        /*0028*/ 	.byte	0x04, 0x17
        /*002a*/ 	.short	(.L_53 - .L_52)
.L_52:
        /*002c*/ 	.word	0x00000000
        /*0030*/ 	.short	0x0000
        /*0032*/ 	.short	0x0000
        /*0034*/ 	.byte	0x00, 0xf0, 0x11, 0x00


	//----- nvinfo : EIATTR_SPARSE_MMA_MASK
	.align		4
.L_53:
        /*0038*/ 	.byte	0x03, 0x50
        /*003a*/ 	.short	0x0000


	//----- nvinfo : EIATTR_MAXREG_COUNT
	.align		4
        /*003c*/ 	.byte	0x03, 0x1b
        /*003e*/ 	.short	0x00ff


	//----- nvinfo : EIATTR_MERCURY_ISA_VERSION
	.align		4
        /*0040*/ 	.byte	0x03, 0x5f
        /*0042*/ 	.short	0x0101


	//----- nvinfo : EIATTR_VRC_CTA_INIT_COUNT
	.align		4
        /*0044*/ 	.byte	0x02, 0x4a
	.zero		1
	.zero		1


	//----- nvinfo : EIATTR_EXIT_INSTR_OFFSETS
	.align		4
        /*0048*/ 	.byte	0x04, 0x1c
        /*004a*/ 	.short	(.L_55 - .L_54)


	//   ....[0]....
.L_54:
        /*004c*/ 	.word	0x00000070


	//   ....[1]....
        /*0050*/ 	.word	0x000001d0


	//----- nvinfo : EIATTR_CRS_STACK_SIZE
	.align		4
.L_55:
        /*0054*/ 	.byte	0x04, 0x1e
        /*0056*/ 	.short	(.L_57 - .L_56)
.L_56:
        /*0058*/ 	.word	0x00000000


	//----- nvinfo : EIATTR_CBANK_PARAM_SIZE
	.align		4
.L_57:
        /*005c*/ 	.byte	0x03, 0x19
        /*005e*/ 	.short	0x0018


	//----- nvinfo : EIATTR_PARAM_CBANK
	.align		4
        /*0060*/ 	.byte	0x04, 0x0a
        /*0062*/ 	.short	(.L_59 - .L_58)
	.align		4
.L_58:
        /*0064*/ 	.word	index@(.nv.constant0._Z13kernel_sdivvviPfPKf)
        /*0068*/ 	.short	0x0380
        /*006a*/ 	.short	0x0018


	//----- nvinfo : EIATTR_SW_WAR
	.align		4
.L_59:
        /*006c*/ 	.byte	0x04, 0x36
        /*006e*/ 	.short	(.L_61 - .L_60)
.L_60:
        /*0070*/ 	.word	0x00000008
.L_61:


//--------------------- .nv.info._Z14kernel_sprodvviPKfPf --------------------------
	.section	.nv.info._Z14kernel_sprodvviPKfPf,"",@"SHT_CUDA_INFO"
	.sectionflags	@""
	.align	4


	//----- nvinfo : EIATTR_CUDA_API_VERSION
	.align		4
        /*0000*/ 	.byte	0x04, 0x37
        /*0002*/ 	.short	(.L_63 - .L_62)
.L_62:
        /*0004*/ 	.word	0x00000082


	//----- nvinfo : EIATTR_KPARAM_INFO
	.align		4
.L_63:
        /*0008*/ 	.byte	0x04, 0x17
        /*000a*/ 	.short	(.L_65 - .L_64)
.L_64:
        /*000c*/ 	.word	0x00000000
        /*0010*/ 	.short	0x0002
        /*0012*/ 	.short	0x0010
        /*0014*/ 	.byte	0x00, 0xf5, 0x21, 0x00


	//----- nvinfo : EIATTR_KPARAM_INFO
	.align		4
.L_65:
        /*0018*/ 	.byte	0x04, 0x17
        /*001a*/ 	.short	(.L_67 - .L_66)
.L_66:
        /*001c*/ 	.word	0x00000000
        /*0020*/ 	.short	0x0001
        /*0022*/ 	.short	0x0008
        /*0024*/ 	.byte	0x00, 0xf5, 0x21, 0x00


	//----- nvinfo : EIATTR_KPARAM_INFO
	.align		4
.L_67:
        /*0028*/ 	.byte	0x04, 0x17
        /*002a*/ 	.short	(.L_69 - .L_68)
.L_68:
        /*002c*/ 	.word	0x00000000
        /*0030*/ 	.short	0x0000
        /*0032*/ 	.short	0x0000
        /*0034*/ 	.byte	0x00, 0xf0, 0x11, 0x00


	//----- nvinfo : EIATTR_SPARSE_MMA_MASK
	.align		4
.L_69:
        /*0038*/ 	.byte	0x03, 0x50
        /*003a*/ 	.short	0x0000


	//----- nvinfo : EIATTR_MAXREG_COUNT
	.align		4
        /*003c*/ 	.byte	0x03, 0x1b
        /*003e*/ 	.short	0x00ff


	//----- nvinfo : EIATTR_MERCURY_ISA_VERSION
	.align		4
        /*0040*/ 	.byte	0x03, 0x5f
        /*0042*/ 	.short	0x0101


	//----- nvinfo : EIATTR_VRC_CTA_INIT_COUNT
	.align		4
        /*0044*/ 	.byte	0x02, 0x4a
	.zero		1
	.zero		1


	//----- nvinfo : EIATTR_EXIT_INSTR_OFFSETS
	.align		4
        /*0048*/ 	.byte	0x04, 0x1c
        /*004a*/ 	.short	(.L_71 - .L_70)


	//   ....[0]....
.L_70:
        /*004c*/ 	.word	0x00000070


	//   ....[1]....
        /*0050*/ 	.word	0x00000110


	//----- nvinfo : EIATTR_CBANK_PARAM_SIZE
	.align		4
.L_71:
        /*0054*/ 	.byte	0x03, 0x19
        /*0056*/ 	.short	0x0018


	//----- nvinfo : EIATTR_PARAM_CBANK
	.align		4
        /*0058*/ 	.byte	0x04, 0x0a
        /*005a*/ 	.short	(.L_73 - .L_72)
	.align		4
.L_72:
        /*005c*/ 	.word	index@(.nv.constant0._Z14kernel_sprodvviPKfPf)
        /*0060*/ 	.short	0x0380
        /*0062*/ 	.short	0x0018


	//----- nvinfo : EIATTR_SW_WAR
	.align		4
.L_73:
        /*0064*/ 	.byte	0x04, 0x36
        /*0066*/ 	.short	(.L_75 - .L_74)
.L_74:
        /*0068*/ 	.word	0x00000008
.L_75:


//--------------------- .nv.info._Z22kernel_srandspv_helperiPKfS0_Pf --------------------------
	.section	.nv.info._Z22kernel_srandspv_helperiPKfS0_Pf,"",@"SHT_CUDA_INFO"
	.sectionflags	@""
	.align	4


	//----- nvinfo : EIATTR_CUDA_API_VERSION
	.align		4
        /*0000*/ 	.byte	0x04, 0x37
        /*0002*/ 	.short	(.L_77 - .L_76)
.L_76:
        /*0004*/ 	.word	0x00000082


	//----- nvinfo : EIATTR_KPARAM_INFO
	.align		4
.L_77:
        /*0008*/ 	.byte	0x04, 0x17
        /*000a*/ 	.short	(.L_79 - .L_78)
.L_78:
        /*000c*/ 	.word	0x00000000
        /*0010*/ 	.short	0x0003
        /*0012*/ 	.short	0x0018
        /*0014*/ 	.byte	0x00, 0xf5, 0x21, 0x00


	//----- nvinfo : EIATTR_KPARAM_INFO
	.align		4
.L_79:
        /*0018*/ 	.byte	0x04, 0x17
        /*001a*/ 	.short	(.L_81 - .L_80)
.L_80:
        /*001c*/ 	.word	0x00000000
        /*0020*/ 	.short	0x0002
        /*0022*/ 	.short	0x0010
        /*0024*/ 	.byte	0x00, 0xf5, 0x21, 0x00


	//----- nvinfo : EIATTR_KPARAM_INFO
	.align		4
.L_81:
        /*0028*/ 	.byte	0x04, 0x17
        /*002a*/ 	.short	(.L_83 - .L_82)
.L_82:
        /*002c*/ 	.word	0x00000000
        /*0030*/ 	.short	0x0001
        /*0032*/ 	.short	0x0008
        /*0034*/ 	.byte	0x00, 0xf5, 0x21, 0x00


	//----- nvinfo : EIATTR_KPARAM_INFO
	.align		4
.L_83:
        /*0038*/ 	.byte	0x04, 0x17
        /*003a*/ 	.short	(.L_85 - .L_84)
.L_84:
        /*003c*/ 	.word	0x00000000
        /*0040*/ 	.short	0x0000
        /*0042*/ 	.short	0x0000
        /*0044*/ 	.byte	0x00, 0xf0, 0x11, 0x00


	//----- nvinfo : EIATTR_SPARSE_MMA_MASK
	.align		4
.L_85:
        /*0048*/ 	.byte	0x03, 0x50
        /*004a*/ 	.short	0x0000


	//----- nvinfo : EIATTR_MAXREG_COUNT
	.align		4
        /*004c*/ 	.byte	0x03, 0x1b
        /*004e*/ 	.short	0x00ff


	//----- nvinfo : EIATTR_MERCURY_ISA_VERSION
	.align		4
        /*0050*/ 	.byte	0x03, 0x5f
        /*0052*/ 	.short	0x0101


	//----- nvinfo : EIATTR_VRC_CTA_INIT_COUNT
	.align		4
        /*0054*/ 	.byte	0x02, 0x4a
	.zero		1
	.zero		1


	//----- nvinfo : EIATTR_EXIT_INSTR_OFFSETS
	.align		4
        /*0058*/ 	.byte	0x04, 0x1c
        /*005a*/ 	.short	(.L_87 - .L_86)


	//   ....[0]....
.L_86:
        /*005c*/ 	.word	0x00000070


	//   ....[1]....
        /*0060*/ 	.word	0x000000f0


	//   ....[2]....
        /*0064*/ 	.word	0x00000130


	//----- nvinfo : EIATTR_CBANK_PARAM_SIZE
	.align		4
.L_87:
        /*0068*/ 	.byte	0x03, 0x19
        /*006a*/ 	.short	0x0020


	//----- nvinfo : EIATTR_PARAM_CBANK
	.align		4
        /*006c*/ 	.byte	0x04, 0x0a
        /*006e*/ 	.short	(.L_89 - .L_88)
	.align		4
.L_88:
        /*0070*/ 	.word	index@(.nv.constant0._Z22kernel_srandspv_helperiPKfS0_Pf)
        /*0074*/ 	.short	0x0380
        /*0076*/ 	.short	0x0020


	//----- nvinfo : EIATTR_SW_WAR
	.align		4
.L_89:
        /*0078*/ 	.byte	0x04, 0x36
        /*007a*/ 	.short	(.L_91 - .L_90)
.L_90:
        /*007c*/ 	.word	0x00000008
.L_91:


//--------------------- .nv.info._Z20kernel_srandv_helperiPKfS0_Pf --------------------------
	.section	.nv.info._Z20kernel_srandv_helperiPKfS0_Pf,"",@"SHT_CUDA_INFO"
	.sectionflags	@""
	.align	4


	//----- nvinfo : EIATTR_CUDA_API_VERSION
	.align		4
        /*0000*/ 	.byte	0x04, 0x37
        /*0002*/ 	.short	(.L_93 - .L_92)
.L_92:
        /*0004*/ 	.word	0x00000082


	//----- nvinfo : EIATTR_KPARAM_INFO
	.align		4
.L_93:
        /*0008*/ 	.byte	0x04, 0x17
        /*000a*/ 	.short	(.L_95 - .L_94)
.L_94:
        /*000c*/ 	.word	0x00000000
        /*0010*/ 	.short	0x0003
        /*0012*/ 	.short	0x0018
        /*0014*/ 	.byte	0x00, 0xf5, 0x21, 0x00


	//----- nvinfo : EIATTR_KPARAM_INFO
	.align		4
.L_95:
        /*0018*/ 	.byte	0x04, 0x17
        /*001a*/ 	.short	(.L_97 - .L_96)
.L_96:
        /*001c*/ 	.word	0x00000000
        /*0020*/ 	.short	0x0002
        /*0022*/ 	.short	0x0010
        /*0024*/ 	.byte	0x00, 0xf5, 0x21, 0x00


	//----- nvinfo : EIATTR_KPARAM_INFO
	.align		4
.L_97:
        /*0028*/ 	.byte	0x04, 0x17
        /*002a*/ 	.short	(.L_99 - .L_98)
.L_98:
        /*002c*/ 	.word	0x00000000
        /*0030*/ 	.short	0x0001
        /*0032*/ 	.short	0x0008
        /*0034*/ 	.byte	0x00, 0xf5, 0x21, 0x00


	//----- nvinfo : EIATTR_KPARAM_INFO
	.align		4
.L_99:
        /*0038*/ 	.byte	0x04, 0x17
        /*003a*/ 	.short	(.L_101 - .L_100)
.L_100:
        /*003c*/ 	.word	0x00000000
        /*0040*/ 	.short	0x0000
        /*0042*/ 	.short	0x0000
        /*0044*/ 	.byte	0x00, 0xf0, 0x11, 0x00


	//----- nvinfo : EIATTR_SPARSE_MMA_MASK
	.align		4
.L_101:
        /*0048*/ 	.byte	0x03, 0x50
        /*004a*/ 	.short	0x0000


	//----- nvinfo : EIATTR_MAXREG_COUNT
	.align		4
        /*004c*/ 	.byte	0x03, 0x1b
        /*004e*/ 	.short	0x00ff


	//----- nvinfo : EIATTR_MERCURY_ISA_VERSION
	.align		4
        /*0050*/ 	.byte	0x03, 0x5f
        /*0052*/ 	.short	0x0101


	//----- nvinfo : EIATTR_VRC_CTA_INIT_COUNT
	.align		4
        /*0054*/ 	.byte	0x02, 0x4a
	.zero		1
	.zero		1


	//----- nvinfo : EIATTR_EXIT_INSTR_OFFSETS
	.align		4
        /*0058*/ 	.byte	0x04, 0x1c
        /*005a*/ 	.short	(.L_103 - .L_102)


	//   ....[0]....
.L_102:
        /*005c*/ 	.word	0x00000070


	//   ....[1]....
        /*0060*/ 	.word	0x00000130


	//----- nvinfo : EIATTR_CBANK_PARAM_SIZE
	.align		4
.L_103:
        /*0064*/ 	.byte	0x03, 0x19
        /*0066*/ 	.short	0x0020


	//----- nvinfo : EIATTR_PARAM_CBANK
	.align		4
        /*0068*/ 	.byte	0x04, 0x0a
        /*006a*/ 	.short	(.L_105 - .L_104)
	.align		4
.L_104:
        /*006c*/ 	.word	index@(.nv.constant0._Z20kernel_srandv_helperiPKfS0_Pf)
        /*0070*/ 	.short	0x0380
        /*0072*/ 	.short	0x0020


	//----- nvinfo : EIATTR_SW_WAR
	.align		4
.L_105:
        /*0074*/ 	.byte	0x04, 0x36
        /*0076*/ 	.short	(.L_107 - .L_106)
.L_106:
        /*0078*/ 	.word	0x00000008
.L_107:


//--------------------- .nv.info._Z13kernel_stanhviPf --------------------------
	.section	.nv.info._Z13kernel_stanhviPf,"",@"SHT_CUDA_INFO"
	.sectionflags	@""
	.align	4


	//----- nvinfo : EIATTR_CUDA_API_VERSION
	.align		4
        /*0000*/ 	.byte	0x04, 0x37
        /*0002*/ 	.short	(.L_109 - .L_108)
.L_108:
        /*0004*/ 	.word	0x00000082


	//----- nvinfo : EIATTR_KPARAM_INFO
	.align		4
.L_109:
        /*0008*/ 	.byte	0x04, 0x17
        /*000a*/ 	.short	(.L_111 - .L_110)
.L_110:
        /*000c*/ 	.word	0x00000000
        /*0010*/ 	.short	0x0001
        /*0012*/ 	.short	0x0008
        /*0014*/ 	.byte	0x00, 0xf5, 0x21, 0x00


	//----- nvinfo : EIATTR_KPARAM_INFO
	.align		4
.L_111:
        /*0018*/ 	.byte	0x04, 0x17
        /*001a*/ 	.short	(.L_113 - .L_112)
.L_112:
        /*001c*/ 	.word	0x00000000
        /*0020*/ 	.short	0x0000
        /*0022*/ 	.short	0x0000
        /*0024*/ 	.byte	0x00, 0xf0, 0x11, 0x00


	//----- nvinfo : EIATTR_SPARSE_MMA_MASK
	.align		4
.L_113:
        /*0028*/ 	.byte	0x03, 0x50
        /*002a*/ 	.short	0x0000


	//----- nvinfo : EIATTR_MAXREG_COUNT
	.align		4
        /*002c*/ 	.byte	0x03, 0x1b
        /*002e*/ 	.short	0x00ff


	//----- nvinfo : EIATTR_MERCURY_ISA_VERSION
	.align		4
        /*0030*/ 	.byte	0x03, 0x5f
        /*0032*/ 	.short	0x0101


	//----- nvinfo : EIATTR_VRC_CTA_INIT_COUNT
	.align		4
        /*0034*/ 	.byte	0x02, 0x4a
	.zero		1
	.zero		1


	//----- nvinfo : EIATTR_EXIT_INSTR_OFFSETS
	.align		4
        /*0038*/ 	.byte	0x04, 0x1c
        /*003a*/ 	.short	(.L_115 - .L_114)


	//   ....[0]....
.L_114:
        /*003c*/ 	.word	0x00000070


	//   ....[1]....
        /*0040*/ 	.word	0x000001e0


	//----- nvinfo : EIATTR_CBANK_PARAM_SIZE
	.align		4
.L_115:
        /*0044*/ 	.byte	0x03, 0x19
        /*0046*/ 	.short	0x0010


	//----- nvinfo : EIATTR_PARAM_CBANK
	.align		4
        /*0048*/ 	.byte	0x04, 0x0a
        /*004a*/ 	.short	(.L_117 - .L_116)
	.align		4
.L_116:
        /*004c*/ 	.word	index@(.nv.constant0._Z13kernel_stanhviPf)
        /*0050*/ 	.short	0x0380
        /*0052*/ 	.short	0x0010


	//----- nvinfo : EIATTR_SW_WAR
	.align		4
.L_117:
        /*0054*/ 	.byte	0x04, 0x36
        /*0056*/ 	.short	(.L_119 - .L_118)
.L_118:
        /*0058*/ 	.word	0x00000008
.L_119:


//--------------------- .nv.info._Z11kernel_srcpPf --------------------------
	.section	.nv.info._Z11kernel_srcpPf,"",@"SHT_CUDA_INFO"
	.sectionflags	@""
	.align	4


	//----- nvinfo : EIATTR_CUDA_API_VERSION
	.align		4
        /*0000*/ 	.byte	0x04, 0x37
        /*0002*/ 	.short	(.L_121 - .L_120)
.L_120:
        /*0004*/ 	.word	0x00000082


	//----- nvinfo : EIATTR_KPARAM_INFO
	.align		4
.L_121:
        /*0008*/ 	.byte	0x04, 0x17
        /*000a*/ 	.short	(.L_123 - .L_122)
.L_122:
        /*000c*/ 	.word	0x00000000
        /*0010*/ 	.short	0x0000
        /*0012*/ 	.short	0x0000
        /*0014*/ 	.byte	0x00, 0xf5, 0x21, 0x00


	//----- nvinfo : EIATTR_SPARSE_MMA_MASK
	.align		4
.L_123:
        /*0018*/ 	.byte	0x03, 0x50
        /*001a*/ 	.short	0x0000


	//----- nvinfo : EIATTR_MAXREG_COUNT
	.align		4
        /*001c*/ 	.byte	0x03, 0x1b
        /*001e*/ 	.short	0x00ff


	//----- nvinfo : EIATTR_MERCURY_ISA_VERSION
	.align		4
        /*0020*/ 	.byte	0x03, 0x5f
        /*0022*/ 	.short	0x0101


	//----- nvinfo : EIATTR_VRC_CTA_INIT_COUNT
	.align		4
        /*0024*/ 	.byte	0x02, 0x4a
	.zero		1
	.zero		1


	//----- nvinfo : EIATTR_EXIT_INSTR_OFFSETS
	.align		4
        /*0028*/ 	.byte	0x04, 0x1c
        /*002a*/ 	.short	(.L_125 - .L_124)


	//   ....[0]....
.L_124:
        /*002c*/ 	.word	0x00000110


	//----- nvinfo : EIATTR_CRS_STACK_SIZE
	.align		4
.L_125:
        /*0030*/ 	.byte	0x04, 0x1e
        /*0032*/ 	.short	(.L_127 - .L_126)
.L_126:
        /*0034*/ 	.word	0x00000000


	//----- nvinfo : EIATTR_CBANK_PARAM_SIZE
	.align		4
.L_127:
        /*0038*/ 	.byte	0x03, 0x19
        /*003a*/ 	.short	0x0008


	//----- nvinfo : EIATTR_PARAM_CBANK
	.align		4
        /*003c*/ 	.byte	0x04, 0x0a
        /*003e*/ 	.short	(.L_129 - .L_128)
	.align		4
.L_128:
        /*0040*/ 	.word	index@(.nv.constant0._Z11kernel_srcpPf)
        /*0044*/ 	.short	0x0380
        /*0046*/ 	.short	0x0008


	//----- nvinfo : EIATTR_SW_WAR
	.align		4
.L_129:
        /*0048*/ 	.byte	0x04, 0x36
        /*004a*/ 	.short	(.L_131 - .L_130)
.L_130:
        /*004c*/ 	.word	0x00000008
.L_131:


//--------------------- .nv.info._Z13kernel_sfillviPKfPf --------------------------
	.section	.nv.info._Z13kernel_sfillviPKfPf,"",@"SHT_CUDA_INFO"
	.sectionflags	@""
	.align	4


	//----- nvinfo : EIATTR_CUDA_API_VERSION
	.align		4
        /*0000*/ 	.byte	0x04, 0x37
        /*0002*/ 	.short	(.L_133 - .L_132)
.L_132:
        /*0004*/ 	.word	0x00000082


	//----- nvinfo : EIATTR_KPARAM_INFO
	.align		4
.L_133:
        /*0008*/ 	.byte	0x04, 0x17
        /*000a*/ 	.short	(.L_135 - .L_134)
.L_134:
        /*000c*/ 	.word	0x00000000
        /*0010*/ 	.short	0x0002
        /*0012*/ 	.short	0x0010
        /*0014*/ 	.byte	0x00, 0xf5, 0x21, 0x00


	//----- nvinfo : EIATTR_KPARAM_INFO
	.align		4
.L_135:
        /*0018*/ 	.byte	0x04, 0x17
        /*001a*/ 	.short	(.L_137 - .L_136)
.L_136:
        /*001c*/ 	.word	0x00000000
        /*0020*/ 	.short	0x0001
        /*0022*/ 	.short	0x0008
        /*0024*/ 	.byte	0x00, 0xf5, 0x21, 0x00


	//----- nvinfo : EIATTR_KPARAM_INFO
	.align		4
.L_137:
        /*0028*/ 	.byte	0x04, 0x17
        /*002a*/ 	.short	(.L_139 - .L_138)
.L_138:
        /*002c*/ 	.word	0x00000000
        /*0030*/ 	.short	0x0000
        /*0032*/ 	.short	0x0000
        /*0034*/ 	.byte	0x00, 0xf0, 0x11, 0x00


	//----- nvinfo : EIATTR_SPARSE_MMA_MASK
	.align		4
.L_139:
        /*0038*/ 	.byte	0x03, 0x50
        /*003a*/ 	.short	0x0000


	//----- nvinfo : EIATTR_MAXREG_COUNT
	.align		4
        /*003c*/ 	.byte	0x03, 0x1b
        /*003e*/ 	.short	0x00ff


	//----- nvinfo : EIATTR_MERCURY_ISA_VERSION
	.align		4
        /*0040*/ 	.byte	0x03, 0x5f
        /*0042*/ 	.short	0x0101


	//----- nvinfo : EIATTR_VRC_CTA_INIT_COUNT
	.align		4
        /*0044*/ 	.byte	0x02, 0x4a
	.zero		1
	.zero		1


	//----- nvinfo : EIATTR_EXIT_INSTR_OFFSETS
	.align		4
        /*0048*/ 	.byte	0x04, 0x1c
        /*004a*/ 	.short	(.L_141 - .L_140)


	//   ....[0]....
.L_140:
        /*004c*/ 	.word	0x00000070


	//   ....[1]....
        /*0050*/ 	.word	0x000000e0


	//----- nvinfo : EIATTR_CBANK_PARAM_SIZE
	.align		4
.L_141:
        /*0054*/ 	.byte	0x03, 0x19
        /*0056*/ 	.short	0x0018


	//----- nvinfo : EIATTR_PARAM_CBANK
	.align		4
        /*0058*/ 	.byte	0x04, 0x0a
        /*005a*/ 	.short	(.L_143 - .L_142)
	.align		4
.L_142:
        /*005c*/ 	.word	index@(.nv.constant0._Z13kernel_sfillviPKfPf)
        /*0060*/ 	.short	0x0380
        /*0062*/ 	.short	0x0018


	//----- nvinfo : EIATTR_SW_WAR
	.align		4
.L_143:
        /*0064*/ 	.byte	0x04, 0x36
        /*0066*/ 	.short	(.L_145 - .L_144)
.L_144:
        /*0068*/ 	.word	0x00000008
.L_145:


//--------------------- .nv.callgraph             --------------------------
	.section	.nv.callgraph,"",@"SHT_CUDA_CALLGRAPH"
	.align	4
	.sectionentsize	8
	.align		4
        /*0000*/ 	.word	0x00000000
	.align		4
        /*0004*/ 	.word	0xffffffff
	.align		4
        /*0008*/ 	.word	0x00000000
	.align		4
        /*000c*/ 	.word	0xfffffffe
	.align		4
        /*0010*/ 	.word	0x00000000
	.align		4
        /*0014*/ 	.word	0xfffffffd
	.align		4
        /*0018*/ 	.word	0x00000000
	.align		4
        /*001c*/ 	.word	0xfffffffc


//--------------------- .text._Z13kernel_sdivvviPfPKf --------------------------
	.section	.text._Z13kernel_sdivvviPfPKf,"ax",@progbits
	.align	128
        .global         _Z13kernel_sdivvviPfPKf
        .type           _Z13kernel_sdivvviPfPKf,@function
        .size           _Z13kernel_sdivvviPfPKf,(.L_x_25 - _Z13kernel_sdivvviPfPKf)
        .other          _Z13kernel_sdivvviPfPKf,@"STO_CUDA_ENTRY STV_DEFAULT"
_Z13kernel_sdivvviPfPKf:
.text._Z13kernel_sdivvviPfPKf:
[----:B------:R-:W-:Y:S01]  /*0000*/  LDC R1, c[0x0][0x37c] ;  /* 0x0000df00ff017b82 */ /* 0x000fe20000000800 */
[----:B------:R-:W0:Y:S07]  /*0010*/  S2R R0, SR_TID.X ;  /* 0x0000000000007919 */ /* 0x000e2e0000002100 */
[----:B------:R-:W0:Y:S01]  /*0020*/  S2UR UR4, SR_CTAID.X ;  /* 0x00000000000479c3 */ /* 0x000e220000002500 */
[----:B------:R-:W1:Y:S07]  /*0030*/  LDCU UR5, c[0x0][0x380] ;  /* 0x00007000ff0577ac */ /* 0x000e6e0008000800 */
[----:B------:R-:W0:Y:S02]  /*0040*/  LDC R7, c[0x0][0x360] ;  /* 0x0000d800ff077b82 */ /* 0x000e240000000800 */
[----:B0-----:R-:W-:-:S05]  /*0050*/  IMAD R7, R7, UR4, R0 ;  /* 0x0000000407077c24 */ /* 0x001fca000f8e0200 */
[----:B-1----:R-:W-:-:S13]  /*0060*/  ISETP.GE.AND P0, PT, R7, UR5, PT ;  /* 0x0000000507007c0c */ /* 0x002fda000bf06270 */
[----:B------:R-:W-:Y:S05]  /*0070*/  @P0 EXIT ;  /* 0x000000000000094d */ /* 0x000fea0003800000 */
[----:B------:R-:W0:Y:S01]  /*0080*/  LDC.64 R2, c[0x0][0x390] ;  /* 0x0000e400ff027b82 */ /* 0x000e220000000a00 */
[----:B------:R-:W1:Y:S07]  /*0090*/  LDCU.64 UR4, c[0x0][0x358] ;  /* 0x00006b00ff0477ac */ /* 0x000e6e0008000a00 */
[----:B------:R-:W2:Y:S01]  /*00a0*/  LDC.64 R4, c[0x0][0x388] ;  /* 0x0000e200ff047b82 */ /* 0x000ea20000000a00 */
[----:B0-----:R-:W-:-:S06]  /*00b0*/  IMAD.WIDE R2, R7, 0x4, R2 ;  /* 0x0000000407027825 */ /* 0x001fcc00078e0202 */
[----:B-1----:R-:W3:Y:S01]  /*00c0*/  LDG.E R3, desc[UR4][R2.64] ;  /* 0x0000000402037981 */ /* 0x002ee2000c1e1900 */
[----:B--2---:R-:W-:-:S05]  /*00d0*/  IMAD.WIDE R4, R7, 0x4, R4 ;  /* 0x0000000407047825 */ /* 0x004fca00078e0204 */
[----:B------:R-:W2:Y:S01]  /*00e0*/  LDG.E R0, desc[UR4][R4.64] ;  /* 0x0000000404007981 */ /* 0x000ea2000c1e1900 */
[----:B------:R-:W-:Y:S01]  /*00f0*/  BSSY.RECONVERGENT B0, `(.L_x_0) ;  /* 0x000000c000007945 */ /* 0x000fe20003800200 */
[----:B---3--:R-:W0:Y:S08]  /*0100*/  MUFU.RCP R6, R3 ;  /* 0x0000000300067308 */ /* 0x008e300000001000 */
[----:B--2---:R-:W1:Y:S01]  /*0110*/  FCHK P0, R0, R3 ;  /* 0x0000000300007302 */ /* 0x004e620000000000 */
[----:B0-----:R-:W-:-:S04]  /*0120*/  FFMA R7, -R3, R6, 1 ;  /* 0x3f80000003077423 */ /* 0x001fc80000000106 */
[----:B------:R-:W-:-:S04]  /*0130*/  FFMA R7, R6, R7, R6 ;  /* 0x0000000706077223 */ /* 0x000fc80000000006 */
[----:B------:R-:W-:-:S04]  /*0140*/  FFMA R6, R0, R7, RZ ;  /* 0x0000000700067223 */ /* 0x000fc800000000ff */
[----:B------:R-:W-:-:S04]  /*0150*/  FFMA R8, -R3, R6, R0 ;  /* 0x0000000603087223 */ /* 0x000fc80000000100 */
[----:B------:R-:W-:Y:S01]  /*0160*/  FFMA R7, R7, R8, R6 ;  /* 0x0000000807077223 */ /* 0x000fe20000000006 */
[----:B-1----:R-:W-:Y:S06]  /*0170*/  @!P0 BRA `(.L_x_1) ;  /* 0x00000000000c8947 */ /* 0x002fec0003800000 */
[----:B------:R-:W-:-:S07]  /*0180*/  MOV R2, 0x1a0 ;  /* 0x000001a000027802 */ /* 0x000fce0000000f00 */
[----:B------:R-:W-:Y:S05]  /*0190*/  CALL.REL.NOINC `($__internal_0_$__cuda_sm3x_div_rn_noftz_f32_slowpath) ;  /* 0x0000000000107944 */ /* 0x000fea0003c00000 */
[----:B------:R-:W-:-:S07]  /*01a0*/  IMAD.MOV.U32 R7, RZ, RZ, R0 ;  /* 0x000000ffff077224 */ /* 0x000fce00078e0000 */
.L_x_1:
[----:B------:R-:W-:Y:S05]  /*01b0*/  BSYNC.RECONVERGENT B0 ;  /* 0x0000000000007941 */ /* 0x000fea0003800200 */
.L_x_0:
[----:B------:R-:W-:Y:S01]  /*01c0*/  STG.E desc[UR4][R4.64], R7 ;  /* 0x0000000704007986 */ /* 0x000fe2000c101904 */
[----:B------:R-:W-:Y:S05]  /*01d0*/  EXIT ;  /* 0x000000000000794d */ /* 0x000fea0003800000 */
        .weak           $__internal_0_$__cuda_sm3x_div_rn_noftz_f32_slowpath
        .type           $__internal_0_$__cuda_sm3x_div_rn_noftz_f32_slowpath,@function
        .size           $__internal_0_$__cuda_sm3x_div_rn_noftz_f32_slowpath,(.L_x_25 - $__internal_0_$__cuda_sm3x_div_rn_noftz_f32_slowpath)
$__internal_0_$__cuda_sm3x_div_rn_noftz_f32_slowpath:
[--C-:B------:R-:W-:Y:S01]  /*01e0*/  SHF.R.U32.HI R7, RZ, 0x17, R3.reuse ;  /* 0x00000017ff077819 */ /* 0x100fe20000011603 */
[----:B------:R-:W-:Y:S01]  /*01f0*/  BSSY.RECONVERGENT B1, `(.L_x_2) ;  /* 0x0000064000017945 */ /* 0x000fe20003800200 */
[--C-:B------:R-:W-:Y:S01]  /*0200*/  SHF.R.U32.HI R6, RZ, 0x17, R0.reuse ;  /* 0x00000017ff067819 */ /* 0x100fe20000011600 */
[----:B------:R-:W-:Y:S01]  /*0210*/  IMAD.MOV.U32 R8, RZ, RZ, R0 ;  /* 0x000000ffff087224 */ /* 0x000fe200078e0000 */
[----:B------:R-:W-:Y:S01]  /*0220*/  LOP3.LUT R7, R7, 0xff, RZ, 0xc0, !PT ;  /* 0x000000ff07077812 */ /* 0x000fe200078ec0ff */
[----:B------:R-:W-:Y:S01]  /*0230*/  IMAD.MOV.U32 R9, RZ, RZ, R3 ;  /* 0x000000ffff097224 */ /* 0x000fe200078e0003 */
[----:B------:R-:W-:-:S03]  /*0240*/  LOP3.LUT R6, R6, 0xff, RZ, 0xc0, !PT ;  /* 0x000000ff06067812 */ /* 0x000fc600078ec0ff */
[----:B------:R-:W-:Y:S02]  /*0250*/  VIADD R12, R7, 0xffffffff ;  /* 0xffffffff070c7836 */ /* 0x000fe40000000000 */
[----:B------:R-:W-:-:S03]  /*0260*/  VIADD R11, R6, 0xffffffff ;  /* 0xffffffff060b7836 */ /* 0x000fc60000000000 */
[----:B------:R-:W-:-:S04]  /*0270*/  ISETP.GT.U32.AND P0, PT, R12, 0xfd, PT ;  /* 0x000000fd0c00780c */ /* 0x000fc80003f04070 */
[----:B------:R-:W-:-:S13]  /*0280*/  ISETP.GT.U32.OR P0, PT, R11, 0xfd, P0 ;  /* 0x000000fd0b00780c */ /* 0x000fda0000704470 */
[----:B------:R-:W-:Y:S01]  /*0290*/  @!P0 IMAD.MOV.U32 R10, RZ, RZ, RZ ;  /* 0x000000ffff0a8224 */ /* 0x000fe200078e00ff */
[----:B------:R-:W-:Y:S06]  /*02a0*/  @!P0 BRA `(.L_x_3) ;  /* 0x00000000005c8947 */ /* 0x000fec0003800000 */
[----:B------:R-:W-:Y:S02]  /*02b0*/  FSETP.GTU.FTZ.AND P0, PT, |R0|, +INF , PT ;  /* 0x7f8000000000780b */ /* 0x000fe40003f1c200 */
[----:B------:R-:W-:-:S04]  /*02c0*/  FSETP.GTU.FTZ.AND P1, PT, |R3|, +INF , PT ;  /* 0x7f8000000300780b */ /* 0x000fc80003f3c200 */
[----:B------:R-:W-:-:S13]  /*02d0*/  PLOP3.LUT P0, PT, P0, P1, PT, 0xf8, 0x8f ;  /* 0x00000000008f781c */ /* 0x000fda0000703f70 */
[----:B------:R-:W-:Y:S05]  /*02e0*/  @P0 BRA `(.L_x_4) ;  /* 0x00000004004c0947 */ /* 0x000fea0003800000 */
[----:B------:R-:W-:-:S13]  /*02f0*/  LOP3.LUT P0, RZ, R9, 0x7fffffff, R8, 0xc8, !PT ;  /* 0x7fffffff09ff7812 */ /* 0x000fda000780c808 */
[----:B------:R-:W-:Y:S05]  /*0300*/  @!P0 BRA `(.L_x_5) ;  /* 0x00000004003c8947 */ /* 0x000fea0003800000 */
[C---:B------:R-:W-:Y:S02]  /*0310*/  FSETP.NEU.FTZ.AND P2, PT, |R0|.reuse, +INF , PT ;  /* 0x7f8000000000780b */ /* 0x040fe40003f5d200 */
[----:B------:R-:W-:Y:S02]  /*0320*/  FSETP.NEU.FTZ.AND P1, PT, |R3|, +INF , PT ;  /* 0x7f8000000300780b */ /* 0x000fe40003f3d200 */
[----:B------:R-:W-:-:S11]  /*0330*/  FSETP.NEU.FTZ.AND P0, PT, |R0|, +INF , PT ;  /* 0x7f8000000000780b */ /* 0x000fd60003f1d200 */
[----:B------:R-:W-:Y:S05]  /*0340*/  @!P1 BRA !P2, `(.L_x_5) ;  /* 0x00000004002c9947 */ /* 0x000fea0005000000 */
[----:B------:R-:W-:-:S04]  /*0350*/  LOP3.LUT P2, RZ, R8, 0x7fffffff, RZ, 0xc0, !PT ;  /* 0x7fffffff08ff7812 */ /* 0x000fc8000784c0ff */
[----:B------:R-:W-:-:S13]  /*0360*/  PLOP3.LUT P1, PT, P1, P2, PT, 0x2f, 0xf2 ;  /* 0x0000000000f2781c */ /* 0x000fda0000f24577 */
[----:B------:R-:W-:Y:S05]  /*0370*/  @P1 BRA `(.L_x_6) ;  /* 0x0000000400181947 */ /* 0x000fea0003800000 */
[----:B------:R-:W-:-:S04]  /*0380*/  LOP3.LUT P1, RZ, R9, 0x7fffffff, RZ, 0xc0, !PT ;  /* 0x7fffffff09ff7812 */ /* 0x000fc8000782c0ff */
[----:B------:R-:W-:-:S13]  /*0390*/  PLOP3.LUT P0, PT, P0, P1, PT, 0x2f, 0xf2 ;  /* 0x0000000000f2781c */ /* 0x000fda0000702577 */
[----:B------:R-:W-:Y:S05]  /*03a0*/  @P0 BRA `(.L_x_7) ;  /* 0x0000000400000947 */ /* 0x000fea0003800000 */
[----:B------:R-:W-:Y:S02]  /*03b0*/  ISETP.GE.AND P0, PT, R11, RZ, PT ;  /* 0x000000ff0b00720c */ /* 0x000fe40003f06270 */
[----:B------:R-:W-:-:S11]  /*03c0*/  ISETP.GE.AND P1, PT, R12, RZ, PT ;  /* 0x000000ff0c00720c */ /* 0x000fd60003f26270 */
[----:B------:R-:W-:Y:S02]  /*03d0*/  @P0 IMAD.MOV.U32 R10, RZ, RZ, RZ ;  /* 0x000000ffff0a0224 */ /* 0x000fe400078e00ff */
[----:B------:R-:W-:Y:S01]  /*03e0*/  @!P0 FFMA R8, R0, 1.84467440737095516160e+19, RZ ;  /* 0x5f80000000088823 */ /* 0x000fe200000000ff */
[----:B------:R-:W-:Y:S02]  /*03f0*/  @!P0 IMAD.MOV.U32 R10, RZ, RZ, -0x40 ;  /* 0xffffffc0ff0a8424 */ /* 0x000fe400078e00ff */
[----:B------:R-:W-:Y:S02]  /*0400*/  @!P1 FFMA R9, R3, 1.84467440737095516160e+19, RZ ;  /* 0x5f80000003099823 */ /* 0x000fe400000000ff */
[----:B------:R-:W-:-:S07]  /*0410*/  @!P1 VIADD R10, R10, 0x40 ;  /* 0x000000400a0a9836 */ /* 0x000fce0000000000 */
.L_x_3:
[----:B------:R-:W-:Y:S01]  /*0420*/  LEA R0, R7, 0xc0800000, 0x17 ;  /* 0xc080000007007811 */ /* 0x000fe200078eb8ff */
[----:B------:R-:W-:Y:S01]  /*0430*/  VIADD R6, R6, 0xffffff81 ;  /* 0xffffff8106067836 */ /* 0x000fe20000000000 */
[----:B------:R-:W-:Y:S03]  /*0440*/  BSSY.RECONVERGENT B2, `(.L_x_8) ;  /* 0x0000035000027945 */ /* 0x000fe60003800200 */
[----:B------:R-:W-:Y:S01]  /*0450*/  IMAD.IADD R9, R9, 0x1, -R0 ;  /* 0x0000000109097824 */ /* 0x000fe200078e0a00 */
[C---:B------:R-:W-:Y:S01]  /*0460*/  IADD3 R7, PT, PT, R6.reuse, 0x7f, -R7 ;  /* 0x0000007f06077810 */ /* 0x040fe20007ffe807 */
[----:B------:R-:W-:Y:S02]  /*0470*/  IMAD R0, R6, -0x800000, R8 ;  /* 0xff80000006007824 */ /* 0x000fe400078e0208 */
[----:B------:R-:W0:Y:S01]  /*0480*/  MUFU.RCP R3, R9 ;  /* 0x0000000900037308 */ /* 0x000e220000001000 */
[----:B------:R-:W-:Y:S01]  /*0490*/  FADD.FTZ R11, -R9, -RZ ;  /* 0x800000ff090b7221 */ /* 0x000fe20000010100 */
[----:B------:R-:W-:-:S03]  /*04a0*/  IMAD.IADD R7, R7, 0x1, R10 ;  /* 0x0000000107077824 */ /* 0x000fc600078e020a */
[----:B0-----:R-:W-:-:S04]  /*04b0*/  FFMA R12, R3, R11, 1 ;  /* 0x3f800000030c7423 */ /* 0x001fc8000000000b */
[----:B------:R-:W-:-:S04]  /*04c0*/  FFMA R12, R3, R12, R3 ;  /* 0x0000000c030c7223 */ /* 0x000fc80000000003 */
[----:B------:R-:W-:-:S04]  /*04d0*/  FFMA R3, R0, R12, RZ ;  /* 0x0000000c00037223 */ /* 0x000fc800000000ff */
[----:B------:R-:W-:-:S04]  /*04e0*/  FFMA R8, R11, R3, R0 ;  /* 0x000000030b087223 */ /* 0x000fc80000000000 */
[----:B------:R-:W-:-:S04]  /*04f0*/  FFMA R13, R12, R8, R3 ;  /* 0x000000080c0d7223 */ /* 0x000fc80000000003 */
[----:B------:R-:W-:-:S04]  /*0500*/  FFMA R8, R11, R13, R0 ;  /* 0x0000000d0b087223 */ /* 0x000fc80000000000 */
[----:B------:R-:W-:-:S05]  /*0510*/  FFMA R0, R12, R8, R13 ;  /* 0x000000080c007223 */ /* 0x000fca000000000d */
[----:B------:R-:W-:-:S04]  /*0520*/  SHF.R.U32.HI R3, RZ, 0x17, R0 ;  /* 0x00000017ff037819 */ /* 0x000fc80000011600 */
[----:B------:R-:W-:-:S05]  /*0530*/  LOP3.LUT R3, R3, 0xff, RZ, 0xc0, !PT ;  /* 0x000000ff03037812 */ /* 0x000fca00078ec0ff */
[----:B------:R-:W-:-:S04]  /*0540*/  IMAD.IADD R9, R3, 0x1, R7 ;  /* 0x0000000103097824 */ /* 0x000fc800078e0207 */
[----:B------:R-:W-:-:S05]  /*0550*/  VIADD R3, R9, 0xffffffff ;  /* 0xffffffff09037836 */ /* 0x000fca0000000000 */
[----:B------:R-:W-:-:S13]  /*0560*/  ISETP.GE.U32.AND P0, PT, R3, 0xfe, PT ;  /* 0x000000fe0300780c */ /* 0x000fda0003f06070 */
[----:B------:R-:W-:Y:S05]  /*0570*/  @!P0 BRA `(.L_x_9) ;  /* 0x0000000000808947 */ /* 0x000fea0003800000 */
[----:B------:R-:W-:-:S13]  /*0580*/  ISETP.GT.AND P0, PT, R9, 0xfe, PT ;  /* 0x000000fe0900780c */ /* 0x000fda0003f04270 */
[----:B------:R-:W-:Y:S05]  /*0590*/  @P0 BRA `(.L_x_10) ;  /* 0x00000000006c0947 */ /* 0x000fea0003800000 */
[----:B------:R-:W-:-:S13]  /*05a0*/  ISETP.GE.AND P0, PT, R9, 0x1, PT ;  /* 0x000000010900780c */ /* 0x000fda0003f06270 */
[----:B------:R-:W-:Y:S05]  /*05b0*/  @P0 BRA `(.L_x_11) ;  /* 0x0000000000740947 */ /* 0x000fea0003800000 */
[----:B------:R-:W-:Y:S02]  /*05c0*/  ISETP.GE.AND P0, PT, R9, -0x18, PT ;  /* 0xffffffe80900780c */ /* 0x000fe40003f06270 */
[----:B------:R-:W-:-:S11]  /*05d0*/  LOP3.LUT R0, R0, 0x80000000, RZ, 0xc0, !PT ;  /* 0x8000000000007812 */ /* 0x000fd600078ec0ff */
[----:B------:R-:W-:Y:S05]  /*05e0*/  @!P0 BRA `(.L_x_11) ;  /* 0x0000000000688947 */ /* 0x000fea0003800000 */
[CCC-:B------:R-:W-:Y:S01]  /*05f0*/  FFMA.RZ R3, R12.reuse, R8.reuse, R13.reuse ;  /* 0x000000080c037223 */ /* 0x1c0fe2000000c00d */
[CCC-:B------:R-:W-:Y:S01]  /*0600*/  FFMA.RM R6, R12.reuse, R8.reuse, R13.reuse ;  /* 0x000000080c067223 */ /* 0x1c0fe2000000400d */
[C---:B------:R-:W-:Y:S02]  /*0610*/  ISETP.NE.AND P2, PT, R9.reuse, RZ, PT ;  /* 0x000000ff0900720c */ /* 0x040fe40003f45270 */
[----:B------:R-:W-:Y:S02]  /*0620*/  ISETP.NE.AND P1, PT, R9, RZ, PT ;  /* 0x000000ff0900720c */ /* 0x000fe40003f25270 */
[----:B------:R-:W-:Y:S01]  /*0630*/  LOP3.LUT R7, R3, 0x7fffff, RZ, 0xc0, !PT ;  /* 0x007fffff03077812 */ /* 0x000fe200078ec0ff */
[----:B------:R-:W-:Y:S01]  /*0640*/  FFMA.RP R3, R12, R8, R13 ;  /* 0x000000080c037223 */ /* 0x000fe2000000800d */
[----:B------:R-:W-:Y:S02]  /*0650*/  VIADD R8, R9, 0x20 ;  /* 0x0000002009087836 */ /* 0x000fe40000000000 */
[----:B------:R-:W-:Y:S01]  /*0660*/  LOP3.LUT R7, R7, 0x800000, RZ, 0xfc, !PT ;  /* 0x0080000007077812 */ /* 0x000fe200078efcff */
[----:B------:R-:W-:Y:S01]  /*0670*/  IMAD.MOV R9, RZ, RZ, -R9 ;  /* 0x000000ffff097224 */ /* 0x000fe200078e0a09 */
[----:B------:R-:W-:-:S02]  /*0680*/  FSETP.NEU.FTZ.AND P0, PT, R3, R6, PT ;  /* 0x000000060300720b */ /* 0x000fc40003f1d000 */
[----:B------:R-:W-:Y:S02]  /*0690*/  SHF.L.U32 R8, R7, R8, RZ ;  /* 0x0000000807087219 */ /* 0x000fe400000006ff */
[----:B------:R-:W-:Y:S02]  /*06a0*/  SEL R6, R9, RZ, P2 ;  /* 0x000000ff09067207 */ /* 0x000fe40001000000 */
[----:B------:R-:W-:Y:S02]  /*06b0*/  ISETP.NE.AND P1, PT, R8, RZ, P1 ;  /* 0x000000ff0800720c */ /* 0x000fe40000f25270 */
[----:B------:R-:W-:Y:S02]  /*06c0*/  SHF.R.U32.HI R6, RZ, R6, R7 ;  /* 0x00000006ff067219 */ /* 0x000fe40000011607 */
[----:B------:R-:W-:Y:S02]  /*06d0*/  PLOP3.LUT P0, PT, P0, P1, PT, 0xf8, 0x8f ;  /* 0x00000000008f781c */ /* 0x000fe40000703f70 */
[----:B------:R-:W-:-:S02]  /*06e0*/  SHF.R.U32.HI R8, RZ, 0x1, R6 ;  /* 0x00000001ff087819 */ /* 0x000fc40000011606 */
[----:B------:R-:W-:-:S04]  /*06f0*/  SEL R3, RZ, 0x1, !P0 ;  /* 0x00000001ff037807 */ /* 0x000fc80004000000 */
[----:B------:R-:W-:-:S04]  /*0700*/  LOP3.LUT R3, R3, 0x1, R8, 0xf8, !PT ;  /* 0x0000000103037812 */ /* 0x000fc800078ef808 */
[----:B------:R-:W-:-:S05]  /*0710*/  LOP3.LUT R3, R3, R6, RZ, 0xc0, !PT ;  /* 0x0000000603037212 */ /* 0x000fca00078ec0ff */
[----:B------:R-:W-:-:S05]  /*0720*/  IMAD.IADD R3, R8, 0x1, R3 ;  /* 0x0000000108037824 */ /* 0x000fca00078e0203 */
[----:B------:R-:W-:Y:S01]  /*0730*/  LOP3.LUT R0, R3, R0, RZ, 0xfc, !PT ;  /* 0x0000000003007212 */ /* 0x000fe200078efcff */
[----:B------:R-:W-:Y:S06]  /*0740*/  BRA `(.L_x_11) ;  /* 0x0000000000107947 */ /* 0x000fec0003800000 */
.L_x_10:
[----:B------:R-:W-:-:S04]  /*0750*/  LOP3.LUT R0, R0, 0x80000000, RZ, 0xc0, !PT ;  /* 0x8000000000007812 */ /* 0x000fc800078ec0ff */
[----:B------:R-:W-:Y:S01]  /*0760*/  LOP3.LUT R0, R0, 0x7f800000, RZ, 0xfc, !PT ;  /* 0x7f80000000007812 */ /* 0x000fe200078efcff */
[----:B------:R-:W-:Y:S06]  /*0770*/  BRA `(.L_x_11) ;  /* 0x0000000000047947 */ /* 0x000fec0003800000 */
.L_x_9:
[----:B------:R-:W-:-:S07]  /*0780*/  IMAD R0, R7, 0x800000, R0 ;  /* 0x0080000007007824 */ /* 0x000fce00078e0200 */
.L_x_11:
[----:B------:R-:W-:Y:S05]  /*0790*/  BSYNC.RECONVERGENT B2 ;  /* 0x0000000000027941 */ /* 0x000fea0003800200 */
.L_x_8:
[----:B------:R-:W-:Y:S05]  /*07a0*/  BRA `(.L_x_12) ;  /* 0x0000000000207947 */ /* 0x000fea0003800000 */
.L_x_7:
[----:B------:R-:W-:-:S04]  /*07b0*/  LOP3.LUT R0, R9, 0x80000000, R8, 0x48, !PT ;  /* 0x8000000009007812 */ /* 0x000fc800078e4808 */
[----:B------:R-:W-:Y:S01]  /*07c0*/  LOP3.LUT R0, R0, 0x7f800000, RZ, 0xfc, !PT ;  /* 0x7f80000000007812 */ /* 0x000fe200078efcff */
[----:B------:R-:W-:Y:S06]  /*07d0*/  BRA `(.L_x_12) ;  /* 0x0000000000147947 */ /* 0x000fec0003800000 */
.L_x_6:
[----:B------:R-:W-:Y:S01]  /*07e0*/  LOP3.LUT R0, R9, 0x80000000, R8, 0x48, !PT ;  /* 0x8000000009007812 */ /* 0x000fe200078e4808 */
[----:B------:R-:W-:Y:S06]  /*07f0*/  BRA `(.L_x_12) ;  /* 0x00000000000c7947 */ /* 0x000fec0003800000 */
.L_x_5:
[----:B------:R-:W0:Y:S01]  /*0800*/  MUFU.RSQ R0, -QNAN ;  /* 0xffc0000000007908 */ /* 0x000e220000001400 */
[----:B------:R-:W-:Y:S05]  /*0810*/  BRA `(.L_x_12) ;  /* 0x0000000000047947 */ /* 0x000fea0003800000 */
.L_x_4:
[----:B------:R-:W-:-:S07]  /*0820*/  FADD.FTZ R0, R0, R3 ;  /* 0x0000000300007221 */ /* 0x000fce0000010000 */
.L_x_12:
[----:B------:R-:W-:Y:S05]  /*0830*/  BSYNC.RECONVERGENT B1 ;  /* 0x0000000000017941 */ /* 0x000fea0003800200 */
.L_x_2:
[----:B------:R-:W-:-:S04]  /*0840*/  IMAD.MOV.U32 R3, RZ, RZ, 0x0 ;  /* 0x00000000ff037424 */ /* 0x000fc800078e00ff */
[----:B0-----:R-:W-:Y:S05]  /*0850*/  RET.REL.NODEC R2 `(_Z13kernel_sdivvviPfPKf) ;  /* 0xfffffff402e87950 */ /* 0x001fea0003c3ffff */
.L_x_13:
[----:B------:R-:W-:-:S00]  /*0860*/  BRA `(.L_x_13) ;  /* 0xfffffffc00fc7947 */ /* 0x000fc0000383ffff */
[----:B------:R-:W-:-:S00]  /*0870*/  NOP ;  /* 0x0000000000007918 */ /* 0x000fc00000000000 */
        /* <DEDUP_REMOVED lines=8> */
.L_x_25:


//--------------------- .text._Z14kernel_sprodvviPKfPf --------------------------
	.section	.text._Z14kernel_sprodvviPKfPf,"ax",@progbits
	.align	128
        .global         _Z14kernel_sprodvviPKfPf
        .type           _Z14kernel_sprodvviPKfPf,@function
        .size           _Z14kernel_sprodvviPKfPf,(.L_x_28 - _Z14kernel_sprodvviPKfPf)
        .other          _Z14kernel_sprodvviPKfPf,@"STO_CUDA_ENTRY STV_DEFAULT"
_Z14kernel_sprodvviPKfPf:
.text._Z14kernel_sprodvviPKfPf:
        /* <DEDUP_REMOVED lines=14> */
[----:B------:R-:W3:Y:S02]  /*00e0*/  LDG.E R7, desc[UR4][R4.64] ;  /* 0x0000000404077981 */ /* 0x000ee4000c1e1900 */
[----:B---3--:R-:W-:-:S05]  /*00f0*/  FMUL R7, R2, R7 ;  /* 0x0000000702077220 */ /* 0x008fca0000400000 */
[----:B------:R-:W-:Y:S01]  /*0100*/  STG.E desc[UR4][R4.64], R7 ;  /* 0x0000000704007986 */ /* 0x000fe2000c101904 */
[----:B------:R-:W-:Y:S05]  /*0110*/  EXIT ;  /* 0x000000000000794d */ /* 0x000fea0003800000 */
.L_x_14:
        /* <DEDUP_REMOVED lines=14> */
.L_x_28:


//--------------------- .text._Z22kernel_srandspv_helperiPKfS0_Pf --------------------------
	.section	.text._Z22kernel_srandspv_helperiPKfS0_Pf,"ax",@progbits
	.align	128
        .global         _Z22kernel_srandspv_helperiPKfS0_Pf
        .type           _Z22kernel_srandspv_helperiPKfS0_Pf,@function
        .size           _Z22kernel_srandspv_helperiPKfS0_Pf,(.L_x_29 - _Z22kernel_srandspv_helperiPKfS0_Pf)
        .other          _Z22kernel_srandspv_helperiPKfS0_Pf,@"STO_CUDA_ENTRY STV_DEFAULT"
_Z22kernel_srandspv_helperiPKfS0_Pf:
.text._Z22kernel_srandspv_helperiPKfS0_Pf:
        /* <DEDUP_REMOVED lines=12> */
[----:B-1----:R-:W3:Y:S04]  /*00c0*/  LDG.E R2, desc[UR4][R2.64] ;  /* 0x0000000402027981 */ /* 0x002ee8000c1e1900 */
[----:B--2---:R-:W3:Y:S02]  /*00d0*/  LDG.E R5, desc[UR4][R4.64] ;  /* 0x0000000404057981 */ /* 0x004ee4000c1e1900 */
[----:B---3--:R-:W-:-:S13]  /*00e0*/  FSETP.GEU.AND P0, PT, R2, R5, PT ;  /* 0x000000050200720b */ /* 0x008fda0003f0e000 */
[----:B------:R-:W-:Y:S05]  /*00f0*/  @P0 EXIT ;  /* 0x000000000000094d */ /* 0x000fea0003800000 */
[----:B------:R-:W0:Y:S02]  /*0100*/  LDC.64 R2, c[0x0][0x398] ;  /* 0x0000e600ff027b82 */ /* 0x000e240000000a00 */
[----:B0-----:R-:W-:-:S05]  /*0110*/  IMAD.WIDE R2, R7, 0x4, R2 ;  /* 0x0000000407027825 */ /* 0x001fca00078e0202 */
[----:B------:R-:W-:Y:S01]  /*0120*/  STG.E desc[UR4][R2.64], RZ ;  /* 0x000000ff02007986 */ /* 0x000fe2000c101904 */
[----:B------:R-:W-:Y:S05]  /*0130*/  EXIT ;  /* 0x000000000000794d */ /* 0x000fea0003800000 */
.L_x_15:
        /* <DEDUP_REMOVED lines=12> */
.L_x_29:


//--------------------- .text._Z20kernel_srandv_helperiPKfS0_Pf --------------------------
	.section	.text._Z20kernel_srandv_helperiPKfS0_Pf,"ax",@progbits
	.align	128
        .global         _Z20kernel_srandv_helperiPKfS0_Pf
        .type           _Z20kernel_srandv_helperiPKfS0_Pf,@function
        .size           _Z20kernel_srandv_helperiPKfS0_Pf,(.L_x_30 - _Z20kernel_srandv_helperiPKfS0_Pf)
        .other          _Z20kernel_srandv_helperiPKfS0_Pf,@"STO_CUDA_ENTRY STV_DEFAULT"
_Z20kernel_srandv_helperiPKfS0_Pf:
.text._Z20kernel_srandv_helperiPKfS0_Pf:
        /* <DEDUP_REMOVED lines=10> */
[----:B------:R-:W2:Y:S08]  /*00a0*/  LDC.64 R4, c[0x0][0x390] ;  /* 0x0000e400ff047b82 */ /* 0x000eb00000000a00 */
[----:B------:R-:W3:Y:S01]  /*00b0*/  LDC.64 R6, c[0x0][0x388] ;  /* 0x0000e200ff067b82 */ /* 0x000ee20000000a00 */
[----:B0-----:R-:W-:-:S05]  /*00c0*/  IMAD.WIDE R2, R9, 0x4, R2 ;  /* 0x0000000409027825 */ /* 0x001fca00078e0202 */
[----:B-1----:R-:W4:Y:S04]  /*00d0*/  LDG.E R0, desc[UR4][R2.64] ;  /* 0x0000000402007981 */ /* 0x002f28000c1e1900 */
[----:B--2---:R-:W2:Y:S04]  /*00e0*/  LDG.E R4, desc[UR4][R4.64] ;  /* 0x0000000404047981 */ /* 0x004ea8000c1e1900 */
[----:B---3--:R-:W2:Y:S02]  /*00f0*/  LDG.E R7, desc[UR4][R6.64] ;  /* 0x0000000406077981 */ /* 0x008ea4000c1e1900 */
[----:B--2---:R-:W-:-:S04]  /*0100*/  FADD R8, R4, -R7 ;  /* 0x8000000704087221 */ /* 0x004fc80000000000 */
[----:B----4-:R-:W-:-:S05]  /*0110*/  FFMA R9, R0, R8, R7 ;  /* 0x0000000800097223 */ /* 0x010fca0000000007 */
[----:B------:R-:W-:Y:S01]  /*0120*/  STG.E desc[UR4][R2.64], R9 ;  /* 0x0000000902007986 */ /* 0x000fe2000c101904 */
[----:B------:R-:W-:Y:S05]  /*0130*/  EXIT ;  /* 0x000000000000794d */ /* 0x000fea0003800000 */
.L_x_16:
        /* <DEDUP_REMOVED lines=12> */
.L_x_30:


//--------------------- .text._Z13kernel_stanhviPf --------------------------
	.section	.text._Z13kernel_stanhviPf,"ax",@progbits
	.align	128
        .global         _Z13kernel_stanhviPf
        .type           _Z13kernel_stanhviPf,@function
        .size           _Z13kernel_stanhviPf,(.L_x_31 - _Z13kernel_stanhviPf)
        .other          _Z13kernel_stanhviPf,@"STO_CUDA_ENTRY STV_DEFAULT"
_Z13kernel_stanhviPf:
.text._Z13kernel_stanhviPf:
        /* <DEDUP_REMOVED lines=9> */
[----:B------:R-:W1:Y:S01]  /*0090*/  LDCU.64 UR4, c[0x0][0x358] ;  /* 0x00006b00ff0477ac */ /* 0x000e620008000a00 */
[----:B0-----:R-:W-:-:S05]  /*00a0*/  IMAD.WIDE R2, R5, 0x4, R2 ;  /* 0x0000000405027825 */ /* 0x001fca00078e0202 */
[----:B-1----:R-:W2:Y:S01]  /*00b0*/  LDG.E R4, desc[UR4][R2.64] ;  /* 0x0000000402047981 */ /* 0x002ea2000c1e1900 */
[----:B------:R-:W-:Y:S01]  /*00c0*/  HFMA2 R8, -RZ, RZ, 1.125, -9232 ;  /* 0x3c80f082ff087431 */ /* 0x000fe200000001ff */
[----:B------:R-:W-:Y:S01]  /*00d0*/  MOV R6, 0x3f800000 ;  /* 0x3f80000000067802 */ /* 0x000fe20000000f00 */
[C---:B--2---:R-:W-:Y:S01]  /*00e0*/  FMUL R0, |R4|.reuse, 2.8853900432586669922 ;  /* 0x4038aa3b04007820 */ /* 0x044fe20000400200 */
[C---:B------:R-:W-:Y:S01]  /*00f0*/  FMUL R9, R4.reuse, R4 ;  /* 0x0000000404097220 */ /* 0x040fe20000400000 */
[C---:B------:R-:W-:Y:S02]  /*0100*/  FSETP.GE.AND P1, PT, |R4|.reuse, 0.60000002384185791016, PT ;  /* 0x3f19999a0400780b */ /* 0x040fe40003f26200 */
[----:B------:R-:W-:Y:S01]  /*0110*/  FSETP.GE.AND P0, PT, |R4|, 9.010913848876953125, PT ;  /* 0x41102cb40400780b */ /* 0x000fe20003f06200 */
[C---:B------:R-:W-:Y:S01]  /*0120*/  FFMA R8, R9.reuse, R8, -0.052303962409496307373 ;  /* 0xbd563cae09087423 */ /* 0x040fe20000000008 */
[----:B------:R-:W0:Y:S03]  /*0130*/  MUFU.EX2 R0, R0 ;  /* 0x0000000000007308 */ /* 0x000e260000000800 */
[----:B------:R-:W-:Y:S01]  /*0140*/  FFMA R8, R9, R8, 0.1331529766321182251 ;  /* 0x3e08594109087423 */ /* 0x000fe20000000008 */
[----:B0-----:R-:W-:-:S03]  /*0150*/  FADD R5, R0, 1 ;  /* 0x3f80000000057421 */ /* 0x001fc60000000000 */
[----:B------:R-:W-:-:S04]  /*0160*/  FFMA R0, R9, R8, -0.33332768082618713379 ;  /* 0xbeaaa9ed09007423 */ /* 0x000fc80000000008 */
[----:B------:R-:W-:Y:S01]  /*0170*/  FFMA R9, R9, R0, RZ ;  /* 0x0000000009097223 */ /* 0x000fe200000000ff */
[----:B------:R-:W0:Y:S02]  /*0180*/  MUFU.RCP R5, R5 ;  /* 0x0000000500057308 */ /* 0x000e240000001000 */
[----:B0-----:R-:W-:-:S05]  /*0190*/  FFMA R6, R5, -2, R6 ;  /* 0xc000000005067823 */ /* 0x001fca0000000006 */
[----:B------:R-:W-:-:S04]  /*01a0*/  FSEL R7, R6, 1, !P0 ;  /* 0x3f80000006077808 */ /* 0x000fc80004000000 */
[--C-:B------:R-:W-:Y:S01]  /*01b0*/  LOP3.LUT R7, R7, 0x80000000, R4.reuse, 0xb8, !PT ;  /* 0x8000000007077812 */ /* 0x100fe200078eb804 */
[----:B------:R-:W-:-:S05]  /*01c0*/  @!P1 FFMA R7, R4, R9, R4 ;  /* 0x0000000904079223 */ /* 0x000fca0000000004 */
[----:B------:R-:W-:Y:S01]  /*01d0*/  STG.E desc[UR4][R2.64], R7 ;  /* 0x0000000702007986 */ /* 0x000fe2000c101904 */
[----:B------:R-:W-:Y:S05]  /*01e0*/  EXIT ;  /* 0x000000000000794d */ /* 0x000fea0003800000 */
.L_x_17:
        /* <DEDUP_REMOVED lines=9> */
.L_x_31:


//--------------------- .text._Z11kernel_srcpPf   --------------------------
	.section	.text._Z11kernel_srcpPf,"ax",@progbits
	.align	128
        .global         _Z11kernel_srcpPf
        .type           _Z11kernel_srcpPf,@function
        .size           _Z11kernel_srcpPf,(.L_x_26 - _Z11kernel_srcpPf)
        .other          _Z11kernel_srcpPf,@"STO_CUDA_ENTRY STV_DEFAULT"
_Z11kernel_srcpPf:
.text._Z11kernel_srcpPf:
[----:B------:R-:W-:Y:S08]  /*0000*/  LDC R1, c[0x0][0x37c] ;  /* 0x0000df00ff017b82 */ /* 0x000ff00000000800 */
[----:B------:R-:W0:Y:S01]  /*0010*/  LDC.64 R2, c[0x0][0x380] ;  /* 0x0000e000ff027b82 */ /* 0x000e220000000a00 */
[----:B------:R-:W0:Y:S02]  /*0020*/  LDCU.64 UR4, c[0x0][0x358] ;  /* 0x00006b00ff0477ac */ /* 0x000e240008000a00 */
[----:B0-----:R-:W2:Y:S02]  /*0030*/  LDG.E R0, desc[UR4][R2.64] ;  /* 0x0000000402007981 */ /* 0x001ea4000c1e1900 */
[----:B--2---:R-:W-:-:S05]  /*0040*/  VIADD R4, R0, 0x1800000 ;  /* 0x0180000000047836 */ /* 0x004fca0000000000 */
[----:B------:R-:W-:-:S04]  /*0050*/  LOP3.LUT R4, R4, 0x7f800000, RZ, 0xc0, !PT ;  /* 0x7f80000004047812 */ /* 0x000fc800078ec0ff */
[----:B------:R-:W-:-:S13]  /*0060*/  ISETP.GT.U32.AND P0, PT, R4, 0x1ffffff, PT ;  /* 0x01ffffff0400780c */ /* 0x000fda0003f04070 */
[----:B------:R-:W-:Y:S05]  /*0070*/  @P0 BRA `(.L_x_18) ;  /* 0x00000000000c0947 */ /* 0x000fea0003800000 */
[----:B------:R-:W-:-:S07]  /*0080*/  MOV R2, 0xa0 ;  /* 0x000000a000027802 */ /* 0x000fce0000000f00 */
[----:B------:R-:W-:Y:S05]  /*0090*/  CALL.REL.NOINC `($__internal_1_$__cuda_sm20_rcp_rn_f32_slowpath) ;  /* 0x0000000000207944 */ /* 0x000fea0003c00000 */
[----:B------:R-:W-:Y:S05]  /*00a0*/  BRA `(.L_x_19) ;  /* 0x0000000000107947 */ /* 0x000fea0003800000 */
.L_x_18:
[----:B------:R-:W0:Y:S02]  /*00b0*/  MUFU.RCP R5, R0 ;  /* 0x0000000000057308 */ /* 0x000e240000001000 */
[----:B0-----:R-:W-:-:S04]  /*00c0*/  FFMA R2, R0, R5, -1 ;  /* 0xbf80000000027423 */ /* 0x001fc80000000005 */
[----:B------:R-:W-:-:S04]  /*00d0*/  FADD.FTZ R2, -R2, -RZ ;  /* 0x800000ff02027221 */ /* 0x000fc80000010100 */
[----:B------:R-:W-:-:S07]  /*00e0*/  FFMA R5, R5, R2, R5 ;  /* 0x0000000205057223 */ /* 0x000fce0000000005 */
.L_x_19:
[----:B------:R-:W0:Y:S02]  /*00f0*/  LDC.64 R2, c[0x0][0x380] ;  /* 0x0000e000ff027b82 */ /* 0x000e240000000a00 */
[----:B0-----:R-:W-:Y:S01]  /*0100*/  STG.E desc[UR4][R2.64], R5 ;  /* 0x0000000502007986 */ /* 0x001fe2000c101904 */
[----:B------:R-:W-:Y:S05]  /*0110*/  EXIT ;  /* 0x000000000000794d */ /* 0x000fea0003800000 */
        .weak           $__internal_1_$__cuda_sm20_rcp_rn_f32_slowpath
        .type           $__internal_1_$__cuda_sm20_rcp_rn_f32_slowpath,@function
        .size           $__internal_1_$__cuda_sm20_rcp_rn_f32_slowpath,(.L_x_26 - $__internal_1_$__cuda_sm20_rcp_rn_f32_slowpath)
$__internal_1_$__cuda_sm20_rcp_rn_f32_slowpath:
[----:B------:R-:W-:-:S05]  /*0120*/  IMAD.SHL.U32 R3, R0, 0x2, RZ ;  /* 0x0000000200037824 */ /* 0x000fca00078e00ff */
[----:B------:R-:W-:-:S04]  /*0130*/  SHF.R.U32.HI R3, RZ, 0x18, R3 ;  /* 0x00000018ff037819 */ /* 0x000fc80000011603 */
[----:B------:R-:W-:-:S13]  /*0140*/  ISETP.NE.U32.AND P0, PT, R3, RZ, PT ;  /* 0x000000ff0300720c */ /* 0x000fda0003f05070 */
[----:B------:R-:W-:Y:S05]  /*0150*/  @P0 BRA `(.L_x_20) ;  /* 0x00000000002c0947 */ /* 0x000fea0003800000 */
[----:B------:R-:W-:-:S05]  /*0160*/  IMAD.SHL.U32 R3, R0, 0x2, RZ ;  /* 0x0000000200037824 */ /* 0x000fca00078e00ff */
[----:B------:R-:W-:-:S13]  /*0170*/  ISETP.NE.AND P0, PT, R3, RZ, PT ;  /* 0x000000ff0300720c */ /* 0x000fda0003f05270 */
[----:B------:R2:W3:Y:S01]  /*0180*/  @!P0 MUFU.RCP R3, R0 ;  /* 0x0000000000038308 */ /* 0x0004e20000001000 */
[----:B------:R-:W-:Y:S05]  /*0190*/  @!P0 BRA `(.L_x_21) ;  /* 0x0000000000a48947 */ /* 0x000fea0003800000 */
[----:B------:R-:W-:-:S04]  /*01a0*/  FFMA R4, R0, 1.84467440737095516160e+19, RZ ;  /* 0x5f80000000047823 */ /* 0x000fc800000000ff */
[----:B---3--:R-:W2:Y:S02]  /*01b0*/  MUFU.RCP R3, R4 ;  /* 0x0000000400037308 */ /* 0x008ea40000001000 */
[----:B--2---:R-:W-:-:S04]  /*01c0*/  FFMA R0, R4, R3, -1 ;  /* 0xbf80000004007423 */ /* 0x004fc80000000003 */
[----:B------:R-:W-:-:S04]  /*01d0*/  FADD.FTZ R0, -R0, -RZ ;  /* 0x800000ff00007221 */ /* 0x000fc80000010100 */
[----:B------:R-:W-:-:S04]  /*01e0*/  FFMA R0, R3, R0, R3 ;  /* 0x0000000003007223 */ /* 0x000fc80000000003 */
[----:B------:R-:W-:Y:S01]  /*01f0*/  FFMA R3, R0, 1.84467440737095516160e+19, RZ ;  /* 0x5f80000000037823 */ /* 0x000fe200000000ff */
[----:B------:R-:W-:Y:S06]  /*0200*/  BRA `(.L_x_21) ;  /* 0x0000000000887947 */ /* 0x000fec0003800000 */
.L_x_20:
[----:B------:R-:W-:-:S05]  /*0210*/  VIADD R4, R3, 0xffffff03 ;  /* 0xffffff0303047836 */ /* 0x000fca0000000000 */
[----:B------:R-:W-:-:S13]  /*0220*/  ISETP.GT.U32.AND P0, PT, R4, 0x1, PT ;  /* 0x000000010400780c */ /* 0x000fda0003f04070 */
[----:B------:R-:W-:Y:S05]  /*0230*/  @P0 BRA `(.L_x_22) ;  /* 0x0000000000780947 */ /* 0x000fea0003800000 */
[----:B------:R-:W-:Y:S01]  /*0240*/  LOP3.LUT R5, R0, 0x7fffff, RZ, 0xc0, !PT ;  /* 0x007fffff00057812 */ /* 0x000fe200078ec0ff */
[----:B------:R-:W-:-:S03]  /*0250*/  IMAD.MOV.U32 R9, RZ, RZ, 0x3 ;  /* 0x00000003ff097424 */ /* 0x000fc600078e00ff */
[----:B------:R-:W-:Y:S02]  /*0260*/  LOP3.LUT R5, R5, 0x3f800000, RZ, 0xfc, !PT ;  /* 0x3f80000005057812 */ /* 0x000fe400078efcff */
[----:B------:R-:W-:Y:S02]  /*0270*/  SHF.L.U32 R10, R9, R4, RZ ;  /* 0x00000004090a7219 */ /* 0x000fe400000006ff */
[----:B------:R-:W0:Y:S02]  /*0280*/  MUFU.RCP R6, R5 ;  /* 0x0000000500067308 */ /* 0x000e240000001000 */
[----:B0-----:R-:W-:-:S04]  /*0290*/  FFMA R7, R5, R6, -1 ;  /* 0xbf80000005077423 */ /* 0x001fc80000000006 */
[----:B------:R-:W-:-:S04]  /*02a0*/  FADD.FTZ R7, -R7, -RZ ;  /* 0x800000ff07077221 */ /* 0x000fc80000010100 */
[CCC-:B------:R-:W-:Y:S01]  /*02b0*/  FFMA.RM R8, R6.reuse, R7.reuse, R6.reuse ;  /* 0x0000000706087223 */ /* 0x1c0fe20000004006 */
[----:B------:R-:W-:-:S04]  /*02c0*/  FFMA.RP R7, R6, R7, R6 ;  /* 0x0000000706077223 */ /* 0x000fc80000008006 */
[C---:B------:R-:W-:Y:S02]  /*02d0*/  LOP3.LUT R6, R8.reuse, 0x7fffff, RZ, 0xc0, !PT ;  /* 0x007fffff08067812 */ /* 0x040fe400078ec0ff */
[----:B------:R-:W-:Y:S02]  /*02e0*/  FSETP.NEU.FTZ.AND P0, PT, R8, R7, PT ;  /* 0x000000070800720b */ /* 0x000fe40003f1d000 */
[----:B------:R-:W-:Y:S02]  /*02f0*/  LOP3.LUT R7, R6, 0x800000, RZ, 0xfc, !PT ;  /* 0x0080000006077812 */ /* 0x000fe400078efcff */
[----:B------:R-:W-:Y:S02]  /*0300*/  SEL R6, RZ, 0xffffffff, !P0 ;  /* 0xffffffffff067807 */ /* 0x000fe40004000000 */
[----:B------:R-:W-:-:S03]  /*0310*/  LOP3.LUT R5, R10, R7, RZ, 0xc0, !PT ;  /* 0x000000070a057212 */ /* 0x000fc600078ec0ff */
[----:B------:R-:W-:Y:S01]  /*0320*/  IMAD.MOV R6, RZ, RZ, -R6 ;  /* 0x000000ffff067224 */ /* 0x000fe200078e0a06 */
[----:B------:R-:W-:-:S04]  /*0330*/  SHF.R.U32.HI R5, RZ, R4, R5 ;  /* 0x00000004ff057219 */ /* 0x000fc80000011605 */
[----:B------:R-:W-:Y:S02]  /*0340*/  LOP3.LUT P1, RZ, R6, R4, R7, 0xf8, !PT ;  /* 0x0000000406ff7212 */ /* 0x000fe4000782f807 */
[C---:B------:R-:W-:Y:S02]  /*0350*/  LOP3.LUT P0, RZ, R5.reuse, 0x1, RZ, 0xc0, !PT ;  /* 0x0000000105ff7812 */ /* 0x040fe4000780c0ff */
[----:B------:R-:W-:-:S04]  /*0360*/  LOP3.LUT P2, RZ, R5, 0x2, RZ, 0xc0, !PT ;  /* 0x0000000205ff7812 */ /* 0x000fc8000784c0ff */
[----:B------:R-:W-:Y:S02]  /*0370*/  PLOP3.LUT P0, PT, P0, P1, P2, 0xe0, 0x0 ;  /* 0x000000000000781c */ /* 0x000fe40000703c20 */
[----:B------:R-:W-:Y:S02]  /*0380*/  LOP3.LUT P1, RZ, R0, 0x7fffff, RZ, 0xc0, !PT ;  /* 0x007fffff00ff7812 */ /* 0x000fe4000782c0ff */
[----:B------:R-:W-:-:S05]  /*0390*/  SEL R4, RZ, 0x1, !P0 ;  /* 0x00000001ff047807 */ /* 0x000fca0004000000 */
[----:B------:R-:W-:-:S05]  /*03a0*/  IMAD.MOV R4, RZ, RZ, -R4 ;  /* 0x000000ffff047224 */ /* 0x000fca00078e0a04 */
[----:B------:R-:W-:Y:S01]  /*03b0*/  ISETP.GE.AND P0, PT, R4, RZ, PT ;  /* 0x000000ff0400720c */ /* 0x000fe20003f06270 */
[----:B------:R-:W-:-:S05]  /*03c0*/  VIADD R4, R3, 0xffffff04 ;  /* 0xffffff0403047836 */ /* 0x000fca0000000000 */
[----:B------:R-:W-:-:S07]  /*03d0*/  SHF.R.U32.HI R3, RZ, R4, R7 ;  /* 0x00000004ff037219 */ /* 0x000fce0000011607 */
[----:B------:R-:W-:-:S04]  /*03e0*/  @!P0 VIADD R3, R3, 0x1 ;  /* 0x0000000103038836 */ /* 0x000fc80000000000 */
[----:B------:R-:W-:-:S05]  /*03f0*/  @!P1 IMAD.SHL.U32 R3, R3, 0x2, RZ ;  /* 0x0000000203039824 */ /* 0x000fca00078e00ff */
[----:B------:R-:W-:Y:S01]  /*0400*/  LOP3.LUT R3, R3, 0x80000000, R0, 0xf8, !PT ;  /* 0x8000000003037812 */ /* 0x000fe200078ef800 */
[----:B------:R-:W-:Y:S06]  /*0410*/  BRA `(.L_x_21) ;  /* 0x0000000000047947 */ /* 0x000fec0003800000 */
.L_x_22:
[----:B------:R0:W1:Y:S02]  /*0420*/  MUFU.RCP R3, R0 ;  /* 0x0000000000037308 */ /* 0x0000640000001000 */
.L_x_21:
[----:B-1-3--:R-:W-:Y:S02]  /*0430*/  IMAD.MOV.U32 R5, RZ, RZ, R3 ;  /* 0x000000ffff057224 */ /* 0x00afe400078e0003 */
[----:B------:R-:W-:-:S04]  /*0440*/  IMAD.MOV.U32 R3, RZ, RZ, 0x0 ;  /* 0x00000000ff037424 */ /* 0x000fc800078e00ff */
[----:B0-2---:R-:W-:Y:S05]  /*0450*/  RET.REL.NODEC R2 `(_Z11kernel_srcpPf) ;  /* 0xfffffff802e87950 */ /* 0x005fea0003c3ffff */
.L_x_23:
        /* <DEDUP_REMOVED lines=10> */
.L_x_26:


//--------------------- .text._Z13kernel_sfillviPKfPf --------------------------
	.section	.text._Z13kernel_sfillviPKfPf,"ax",@progbits
	.align	128
        .global         _Z13kernel_sfillviPKfPf
        .type           _Z13kernel_sfillviPKfPf,@function
        .size           _Z13kernel_sfillviPKfPf,(.L_x_33 - _Z13kernel_sfillviPKfPf)
        .other          _Z13kernel_sfillviPKfPf,@"STO_CUDA_ENTRY STV_DEFAULT"
_Z13kernel_sfillviPKfPf:
.text._Z13kernel_sfillviPKfPf:
        /* <DEDUP_REMOVED lines=9> */
[----:B------:R-:W0:Y:S07]  /*0090*/  LDCU.64 UR4, c[0x0][0x358] ;  /* 0x00006b00ff0477ac */ /* 0x000e2e0008000a00 */
[----:B------:R-:W1:Y:S01]  /*00a0*/  LDC.64 R4, c[0x0][0x390] ;  /* 0x0000e400ff047b82 */ /* 0x000e620000000a00 */
[----:B0-----:R-:W2:Y:S01]  /*00b0*/  LDG.E R3, desc[UR4][R2.64] ;  /* 0x0000000402037981 */ /* 0x001ea2000c1e1900 */
[----:B-1----:R-:W-:-:S05]  /*00c0*/  IMAD.WIDE R4, R7, 0x4, R4 ;  /* 0x0000000407047825 */ /* 0x002fca00078e0204 */
[----:B--2---:R-:W-:Y:S01]  /*00d0*/  STG.E desc[UR4][R4.64], R3 ;  /* 0x0000000304007986 */ /* 0x004fe2000c101904 */
[----:B------:R-:W-:Y:S05]  /*00e0*/  EXIT ;  /* 0x000000000000794d */ /* 0x000fea0003800000 */
.L_x_24:
        /* <DEDUP_REMOVED lines=9> */
.L_x_33:


//--------------------- .nv.shared.reserved.0     --------------------------
	.section	.nv.shared.reserved.0,"aw",@nobits
	.weak		__nv_reservedSMEM_offset_0_alias
	.size		__nv_reservedSMEM_offset_0_alias, 0, 64
	.other		__nv_reservedSMEM_offset_0_alias,@"STO_CUDA_RESERVED_SHARED STV_DEFAULT"
__nv_reservedSMEM_offset_0_alias:
	.zero		0
	.zero		64


//--------------------- .nv.constant0._Z13kernel_sdivvviPfPKf --------------------------
	.section	.nv.constant0._Z13kernel_sdivvviPfPKf,"a",@progbits
	.sectionflags	@""
	.align	4
.nv.constant0._Z13kernel_sdivvviPfPKf:
	.zero		920


//--------------------- .nv.constant0._Z14kernel_sprodvviPKfPf --------------------------
	.section	.nv.constant0._Z14kernel_sprodvviPKfPf,"a",@progbits
	.sectionflags	@""
	.align	4
.nv.constant0._Z14kernel_sprodvviPKfPf:
	.zero		920


//--------------------- .nv.constant0._Z22kernel_srandspv_helperiPKfS0_Pf --------------------------
	.section	.nv.constant0._Z22kernel_srandspv_helperiPKfS0_Pf,"a",@progbits
	.sectionflags	@""
	.align	4
.nv.constant0._Z22kernel_srandspv_helperiPKfS0_Pf:
	.zero		928


//--------------------- .nv.constant0._Z20kernel_srandv_helperiPKfS0_Pf --------------------------
	.section	.nv.constant0._Z20kernel_srandv_helperiPKfS0_Pf,"a",@progbits
	.sectionflags	@""
	.align	4
.nv.constant0._Z20kernel_srandv_helperiPKfS0_Pf:
	.zero		928


//--------------------- .nv.constant0._Z13kernel_stanhviPf --------------------------
	.section	.nv.constant0._Z13kernel_stanhviPf,"a",@progbits
	.sectionflags	@""
	.align	4
.nv.constant0._Z13kernel_stanhviPf:
	.zero		912


//--------------------- .nv.constant0._Z11kernel_srcpPf --------------------------
	.section	.nv.constant0._Z11kernel_srcpPf,"a",@progbits
	.sectionflags	@""
	.align	4
.nv.constant0._Z11kernel_srcpPf:
	.zero		904


//--------------------- .nv.constant0._Z13kernel_sfillviPKfPf --------------------------
	.section	.nv.constant0._Z13kernel_sfillviPKfPf,"a",@progbits
	.sectionflags	@""
	.align	4
.nv.constant0._Z13kernel_sfillviPKfPf:
	.zero		920


//--------------------- SYMBOLS --------------------------

	.type		.nv.reservedSmem.offset0,@object
	.size		.nv.reservedSmem.offset0,0x4
